//
// Generated by NVIDIA NVVM Compiler
//
// Compiler Build ID: CL-36424714
// Cuda compilation tools, release 13.0, V13.0.88
// Based on NVVM 20.0.0
//

.version 9.0
.target sm_100
.address_size 64

	// .globl	_Z12setup_kernelP17curandStateXORWOW
.global .align 4 .b8 precalc_xorwow_matrix[102400];
.global .align 4 .b8 precalc_xorwow_offset_matrix[102400];
.global .align 4 .b8 mrg32k3aM1[2304];
.global .align 4 .b8 mrg32k3aM2[2304];
.global .align 4 .b8 mrg32k3aM1SubSeq[2016];
.global .align 4 .b8 mrg32k3aM2SubSeq[2016];
.global .align 4 .b8 mrg32k3aM1Seq[2304];
.global .align 4 .b8 mrg32k3aM2Seq[2304];
.const .align 8 .b8 __cr_lgamma_table[72];
// _ZZ18monte_carlo_kernelP17curandStateXORWOWPiiE5cache has been demoted

.visible .entry _Z12setup_kernelP17curandStateXORWOW(
	.param .u64 .ptr .align 1 _Z12setup_kernelP17curandStateXORWOW_param_0
)
{
	.reg .pred 	%p<24>;
	.reg .b32 	%r<406>;
	.reg .b64 	%rd<18>;

	ld.param.u64 	%rd8, [_Z12setup_kernelP17curandStateXORWOW_param_0];
	cvta.to.global.u64 	%rd9, %rd8;
	mov.u32 	%r182, %tid.x;
	mov.u32 	%r183, %ntid.x;
	mov.u32 	%r184, %ctaid.x;
	mad.lo.s32 	%r185, %r183, %r184, %r182;
	cvt.s64.s32 	%rd17, %r185;
	mul.wide.s32 	%rd10, %r185, 48;
	add.s64 	%rd2, %rd9, %rd10;
	mov.b32 	%r186, 1593684748;
	mov.b32 	%r187, 832094735;
	st.global.v2.u32 	[%rd2], {%r187, %r186};
	mov.b32 	%r188, -123459836;
	mov.b32 	%r189, 1111207954;
	st.global.v2.u32 	[%rd2+8], {%r189, %r188};
	mov.b32 	%r190, 1476011280;
	mov.b32 	%r191, -589760388;
	st.global.v2.u32 	[%rd2+16], {%r191, %r190};
	setp.eq.s32 	%p1, %r185, 0;
	@%p1 bra 	$L__BB0_42;
	mov.b32 	%r312, 0;
	mov.u64 	%rd12, precalc_xorwow_matrix;
$L__BB0_2:
	and.b64  	%rd4, %rd17, 3;
	setp.eq.s64 	%p2, %rd4, 0;
	@%p2 bra 	$L__BB0_41;
	mul.wide.u32 	%rd11, %r312, 3200;
	add.s64 	%rd5, %rd12, %rd11;
	cvt.u32.u64 	%r2, %rd4;
	mov.b32 	%r313, 0;
$L__BB0_4:
	mov.b32 	%r326, 0;
	mov.u32 	%r327, %r326;
	mov.u32 	%r328, %r326;
	mov.u32 	%r329, %r326;
	mov.u32 	%r330, %r326;
	mov.u32 	%r319, %r326;
$L__BB0_5:
	mul.wide.u32 	%rd13, %r319, 4;
	add.s64 	%rd14, %rd2, %rd13;
	ld.global.u32 	%r10, [%rd14+4];
	shl.b32 	%r11, %r319, 5;
	mov.b32 	%r325, 0;
$L__BB0_6:
	.pragma "nounroll";
	shr.u32 	%r196, %r10, %r325;
	and.b32  	%r197, %r196, 1;
	setp.eq.b32 	%p3, %r197, 1;
	not.pred 	%p4, %p3;
	add.s32 	%r198, %r11, %r325;
	mul.lo.s32 	%r199, %r198, 5;
	mul.wide.u32 	%rd15, %r199, 4;
	add.s64 	%rd6, %rd5, %rd15;
	@%p4 bra 	$L__BB0_8;
	ld.global.u32 	%r200, [%rd6];
	xor.b32  	%r330, %r330, %r200;
	ld.global.u32 	%r201, [%rd6+4];
	xor.b32  	%r329, %r329, %r201;
	ld.global.u32 	%r202, [%rd6+8];
	xor.b32  	%r328, %r328, %r202;
	ld.global.u32 	%r203, [%rd6+12];
	xor.b32  	%r327, %r327, %r203;
	ld.global.u32 	%r204, [%rd6+16];
	xor.b32  	%r326, %r326, %r204;
$L__BB0_8:
	and.b32  	%r206, %r196, 2;
	setp.eq.s32 	%p5, %r206, 0;
	@%p5 bra 	$L__BB0_10;
	ld.global.u32 	%r207, [%rd6+20];
	xor.b32  	%r330, %r330, %r207;
	ld.global.u32 	%r208, [%rd6+24];
	xor.b32  	%r329, %r329, %r208;
	ld.global.u32 	%r209, [%rd6+28];
	xor.b32  	%r328, %r328, %r209;
	ld.global.u32 	%r210, [%rd6+32];
	xor.b32  	%r327, %r327, %r210;
	ld.global.u32 	%r211, [%rd6+36];
	xor.b32  	%r326, %r326, %r211;
$L__BB0_10:
	and.b32  	%r213, %r196, 4;
	setp.eq.s32 	%p6, %r213, 0;
	@%p6 bra 	$L__BB0_12;
	ld.global.u32 	%r214, [%rd6+40];
	xor.b32  	%r330, %r330, %r214;
	ld.global.u32 	%r215, [%rd6+44];
	xor.b32  	%r329, %r329, %r215;
	ld.global.u32 	%r216, [%rd6+48];
	xor.b32  	%r328, %r328, %r216;
	ld.global.u32 	%r217, [%rd6+52];
	xor.b32  	%r327, %r327, %r217;
	ld.global.u32 	%r218, [%rd6+56];
	xor.b32  	%r326, %r326, %r218;
$L__BB0_12:
	and.b32  	%r220, %r196, 8;
	setp.eq.s32 	%p7, %r220, 0;
	@%p7 bra 	$L__BB0_14;
	ld.global.u32 	%r221, [%rd6+60];
	xor.b32  	%r330, %r330, %r221;
	ld.global.u32 	%r222, [%rd6+64];
	xor.b32  	%r329, %r329, %r222;
	ld.global.u32 	%r223, [%rd6+68];
	xor.b32  	%r328, %r328, %r223;
	ld.global.u32 	%r224, [%rd6+72];
	xor.b32  	%r327, %r327, %r224;
	ld.global.u32 	%r225, [%rd6+76];
	xor.b32  	%r326, %r326, %r225;
$L__BB0_14:
	and.b32  	%r227, %r196, 16;
	setp.eq.s32 	%p8, %r227, 0;
	@%p8 bra 	$L__BB0_16;
	ld.global.u32 	%r228, [%rd6+80];
	xor.b32  	%r330, %r330, %r228;
	ld.global.u32 	%r229, [%rd6+84];
	xor.b32  	%r329, %r329, %r229;
	ld.global.u32 	%r230, [%rd6+88];
	xor.b32  	%r328, %r328, %r230;
	ld.global.u32 	%r231, [%rd6+92];
	xor.b32  	%r327, %r327, %r231;
	ld.global.u32 	%r232, [%rd6+96];
	xor.b32  	%r326, %r326, %r232;
$L__BB0_16:
	and.b32  	%r234, %r196, 32;
	setp.eq.s32 	%p9, %r234, 0;
	@%p9 bra 	$L__BB0_18;
	ld.global.u32 	%r235, [%rd6+100];
	xor.b32  	%r330, %r330, %r235;
	ld.global.u32 	%r236, [%rd6+104];
	xor.b32  	%r329, %r329, %r236;
	ld.global.u32 	%r237, [%rd6+108];
	xor.b32  	%r328, %r328, %r237;
	ld.global.u32 	%r238, [%rd6+112];
	xor.b32  	%r327, %r327, %r238;
	ld.global.u32 	%r239, [%rd6+116];
	xor.b32  	%r326, %r326, %r239;
$L__BB0_18:
	and.b32  	%r241, %r196, 64;
	setp.eq.s32 	%p10, %r241, 0;
	@%p10 bra 	$L__BB0_20;
	ld.global.u32 	%r242, [%rd6+120];
	xor.b32  	%r330, %r330, %r242;
	ld.global.u32 	%r243, [%rd6+124];
	xor.b32  	%r329, %r329, %r243;
	ld.global.u32 	%r244, [%rd6+128];
	xor.b32  	%r328, %r328, %r244;
	ld.global.u32 	%r245, [%rd6+132];
	xor.b32  	%r327, %r327, %r245;
	ld.global.u32 	%r246, [%rd6+136];
	xor.b32  	%r326, %r326, %r246;
$L__BB0_20:
	and.b32  	%r248, %r196, 128;
	setp.eq.s32 	%p11, %r248, 0;
	@%p11 bra 	$L__BB0_22;
	ld.global.u32 	%r249, [%rd6+140];
	xor.b32  	%r330, %r330, %r249;
	ld.global.u32 	%r250, [%rd6+144];
	xor.b32  	%r329, %r329, %r250;
	ld.global.u32 	%r251, [%rd6+148];
	xor.b32  	%r328, %r328, %r251;
	ld.global.u32 	%r252, [%rd6+152];
	xor.b32  	%r327, %r327, %r252;
	ld.global.u32 	%r253, [%rd6+156];
	xor.b32  	%r326, %r326, %r253;
$L__BB0_22:
	and.b32  	%r255, %r196, 256;
	setp.eq.s32 	%p12, %r255, 0;
	@%p12 bra 	$L__BB0_24;
	ld.global.u32 	%r256, [%rd6+160];
	xor.b32  	%r330, %r330, %r256;
	ld.global.u32 	%r257, [%rd6+164];
	xor.b32  	%r329, %r329, %r257;
	ld.global.u32 	%r258, [%rd6+168];
	xor.b32  	%r328, %r328, %r258;
	ld.global.u32 	%r259, [%rd6+172];
	xor.b32  	%r327, %r327, %r259;
	ld.global.u32 	%r260, [%rd6+176];
	xor.b32  	%r326, %r326, %r260;
$L__BB0_24:
	and.b32  	%r262, %r196, 512;
	setp.eq.s32 	%p13, %r262, 0;
	@%p13 bra 	$L__BB0_26;
	ld.global.u32 	%r263, [%rd6+180];
	xor.b32  	%r330, %r330, %r263;
	ld.global.u32 	%r264, [%rd6+184];
	xor.b32  	%r329, %r329, %r264;
	ld.global.u32 	%r265, [%rd6+188];
	xor.b32  	%r328, %r328, %r265;
	ld.global.u32 	%r266, [%rd6+192];
	xor.b32  	%r327, %r327, %r266;
	ld.global.u32 	%r267, [%rd6+196];
	xor.b32  	%r326, %r326, %r267;
$L__BB0_26:
	and.b32  	%r269, %r196, 1024;
	setp.eq.s32 	%p14, %r269, 0;
	@%p14 bra 	$L__BB0_28;
	ld.global.u32 	%r270, [%rd6+200];
	xor.b32  	%r330, %r330, %r270;
	ld.global.u32 	%r271, [%rd6+204];
	xor.b32  	%r329, %r329, %r271;
	ld.global.u32 	%r272, [%rd6+208];
	xor.b32  	%r328, %r328, %r272;
	ld.global.u32 	%r273, [%rd6+212];
	xor.b32  	%r327, %r327, %r273;
	ld.global.u32 	%r274, [%rd6+216];
	xor.b32  	%r326, %r326, %r274;
$L__BB0_28:
	and.b32  	%r276, %r196, 2048;
	setp.eq.s32 	%p15, %r276, 0;
	@%p15 bra 	$L__BB0_30;
	ld.global.u32 	%r277, [%rd6+220];
	xor.b32  	%r330, %r330, %r277;
	ld.global.u32 	%r278, [%rd6+224];
	xor.b32  	%r329, %r329, %r278;
	ld.global.u32 	%r279, [%rd6+228];
	xor.b32  	%r328, %r328, %r279;
	ld.global.u32 	%r280, [%rd6+232];
	xor.b32  	%r327, %r327, %r280;
	ld.global.u32 	%r281, [%rd6+236];
	xor.b32  	%r326, %r326, %r281;
$L__BB0_30:
	and.b32  	%r283, %r196, 4096;
	setp.eq.s32 	%p16, %r283, 0;
	@%p16 bra 	$L__BB0_32;
	ld.global.u32 	%r284, [%rd6+240];
	xor.b32  	%r330, %r330, %r284;
	ld.global.u32 	%r285, [%rd6+244];
	xor.b32  	%r329, %r329, %r285;
	ld.global.u32 	%r286, [%rd6+248];
	xor.b32  	%r328, %r328, %r286;
	ld.global.u32 	%r287, [%rd6+252];
	xor.b32  	%r327, %r327, %r287;
	ld.global.u32 	%r288, [%rd6+256];
	xor.b32  	%r326, %r326, %r288;
$L__BB0_32:
	and.b32  	%r290, %r196, 8192;
	setp.eq.s32 	%p17, %r290, 0;
	@%p17 bra 	$L__BB0_34;
	ld.global.u32 	%r291, [%rd6+260];
	xor.b32  	%r330, %r330, %r291;
	ld.global.u32 	%r292, [%rd6+264];
	xor.b32  	%r329, %r329, %r292;
	ld.global.u32 	%r293, [%rd6+268];
	xor.b32  	%r328, %r328, %r293;
	ld.global.u32 	%r294, [%rd6+272];
	xor.b32  	%r327, %r327, %r294;
	ld.global.u32 	%r295, [%rd6+276];
	xor.b32  	%r326, %r326, %r295;
$L__BB0_34:
	and.b32  	%r297, %r196, 16384;
	setp.eq.s32 	%p18, %r297, 0;
	@%p18 bra 	$L__BB0_36;
	ld.global.u32 	%r298, [%rd6+280];
	xor.b32  	%r330, %r330, %r298;
	ld.global.u32 	%r299, [%rd6+284];
	xor.b32  	%r329, %r329, %r299;
	ld.global.u32 	%r300, [%rd6+288];
	xor.b32  	%r328, %r328, %r300;
	ld.global.u32 	%r301, [%rd6+292];
	xor.b32  	%r327, %r327, %r301;
	ld.global.u32 	%r302, [%rd6+296];
	xor.b32  	%r326, %r326, %r302;
$L__BB0_36:
	and.b32  	%r304, %r196, 32768;
	setp.eq.s32 	%p19, %r304, 0;
	@%p19 bra 	$L__BB0_38;
	ld.global.u32 	%r305, [%rd6+300];
	xor.b32  	%r330, %r330, %r305;
	ld.global.u32 	%r306, [%rd6+304];
	xor.b32  	%r329, %r329, %r306;
	ld.global.u32 	%r307, [%rd6+308];
	xor.b32  	%r328, %r328, %r307;
	ld.global.u32 	%r308, [%rd6+312];
	xor.b32  	%r327, %r327, %r308;
	ld.global.u32 	%r309, [%rd6+316];
	xor.b32  	%r326, %r326, %r309;
$L__BB0_38:
	add.s32 	%r325, %r325, 16;
	setp.ne.s32 	%p20, %r325, 32;
	@%p20 bra 	$L__BB0_6;
	mad.lo.s32 	%r310, %r319, -31, %r11;
	add.s32 	%r319, %r310, 1;
	setp.ne.s32 	%p21, %r319, 5;
	@%p21 bra 	$L__BB0_5;
	st.global.u32 	[%rd2+4], %r330;
	st.global.u32 	[%rd2+8], %r329;
	st.global.u32 	[%rd2+12], %r328;
	st.global.u32 	[%rd2+16], %r327;
	st.global.u32 	[%rd2+20], %r326;
	add.s32 	%r313, %r313, 1;
	setp.lt.u32 	%p22, %r313, %r2;
	@%p22 bra 	$L__BB0_4;
$L__BB0_41:
	shr.u64 	%rd7, %rd17, 2;
	add.s32 	%r312, %r312, 1;
	setp.gt.u64 	%p23, %rd17, 3;
	mov.u64 	%rd17, %rd7;
	@%p23 bra 	$L__BB0_2;
$L__BB0_42:
	mov.b32 	%r311, 0;
	st.global.v2.u32 	[%rd2+24], {%r311, %r311};
	st.global.u32 	[%rd2+32], %r311;
	mov.b64 	%rd16, 0;
	st.global.u64 	[%rd2+40], %rd16;
	ret;

}
	// .globl	_Z18monte_carlo_kernelP17curandStateXORWOWPii
.visible .entry _Z18monte_carlo_kernelP17curandStateXORWOWPii(
	.param .u64 .ptr .align 1 _Z18monte_carlo_kernelP17curandStateXORWOWPii_param_0,
	.param .u64 .ptr .align 1 _Z18monte_carlo_kernelP17curandStateXORWOWPii_param_1,
	.param .u32 _Z18monte_carlo_kernelP17curandStateXORWOWPii_param_2
)
{
	.reg .pred 	%p<11>;
	.reg .b32 	%r<168>;
	.reg .b32 	%f<11>;
	.reg .b64 	%rd<7>;
	.reg .b64 	%fd<11>;
	// demoted variable
	.shared .align 4 .b8 _ZZ18monte_carlo_kernelP17curandStateXORWOWPiiE5cache[1024];
	ld.param.u64 	%rd2, [_Z18monte_carlo_kernelP17curandStateXORWOWPii_param_0];
	ld.param.u64 	%rd3, [_Z18monte_carlo_kernelP17curandStateXORWOWPii_param_1];
	ld.param.u32 	%r65, [_Z18monte_carlo_kernelP17curandStateXORWOWPii_param_2];
	mov.u32 	%r1, %tid.x;
	mov.u32 	%r167, %ntid.x;
	shl.b32 	%r67, %r1, 2;
	mov.u32 	%r68, _ZZ18monte_carlo_kernelP17curandStateXORWOWPiiE5cache;
	add.s32 	%r3, %r68, %r67;
	mov.b32 	%r165, 0;
	st.shared.u32 	[%r3], %r165;
	bar.sync 	0;
	setp.eq.s32 	%p1, %r65, 0;
	@%p1 bra 	$L__BB1_9;
	cvta.to.global.u64 	%rd4, %rd2;
	mov.u32 	%r71, %ctaid.x;
	mad.lo.s32 	%r72, %r167, %r71, %r1;
	mul.wide.u32 	%rd5, %r72, 48;
	add.s64 	%rd1, %rd4, %rd5;
	ld.global.v2.u32 	{%r4, %r137}, [%rd1];
	ld.global.v2.u32 	{%r136, %r135}, [%rd1+8];
	ld.global.v2.u32 	{%r134, %r164}, [%rd1+16];
	and.b32  	%r10, %r65, 3;
	setp.lt.u32 	%p2, %r65, 4;
	mov.b32 	%r165, 0;
	mov.u32 	%r145, %r4;
	@%p2 bra 	$L__BB1_5;
	add.s32 	%r132, %r4, 724874;
	and.b32  	%r74, %r65, -4;
	neg.s32 	%r131, %r74;
	mov.b32 	%r165, 0;
$L__BB1_3:
	mov.u32 	%r163, %r164;
	shr.u32 	%r75, %r137, 2;
	xor.b32  	%r76, %r75, %r137;
	shl.b32 	%r77, %r163, 4;
	shl.b32 	%r78, %r76, 1;
	xor.b32  	%r79, %r78, %r77;
	xor.b32  	%r80, %r79, %r76;
	xor.b32  	%r162, %r80, %r163;
	add.s32 	%r81, %r132, %r162;
	add.s32 	%r82, %r81, -362437;
	cvt.rn.f32.u32 	%f1, %r82;
	fma.rn.f32 	%f2, %f1, 0f2F800000, 0f2F000000;
	cvt.f64.f32 	%fd1, %f2;
	fma.rn.f64 	%fd2, %fd1, 0d4017FFFFBCE4217D, 0d3FF0000000000000;
	cvt.rzi.s32.f64 	%r83, %fd2;
	add.s32 	%r84, %r83, %r165;
	shr.u32 	%r85, %r136, 2;
	xor.b32  	%r86, %r85, %r136;
	shl.b32 	%r87, %r162, 4;
	shl.b32 	%r88, %r86, 1;
	xor.b32  	%r89, %r88, %r87;
	xor.b32  	%r90, %r89, %r86;
	xor.b32  	%r161, %r90, %r162;
	add.s32 	%r91, %r132, %r161;
	cvt.rn.f32.u32 	%f3, %r91;
	fma.rn.f32 	%f4, %f3, 0f2F800000, 0f2F000000;
	cvt.f64.f32 	%fd3, %f4;
	fma.rn.f64 	%fd4, %fd3, 0d4017FFFFBCE4217D, 0d3FF0000000000000;
	cvt.rzi.s32.f64 	%r92, %fd4;
	add.s32 	%r93, %r92, %r84;
	shr.u32 	%r94, %r135, 2;
	xor.b32  	%r95, %r94, %r135;
	shl.b32 	%r96, %r161, 4;
	shl.b32 	%r97, %r95, 1;
	xor.b32  	%r98, %r97, %r96;
	xor.b32  	%r99, %r98, %r95;
	xor.b32  	%r160, %r99, %r161;
	add.s32 	%r100, %r132, %r160;
	add.s32 	%r101, %r100, 362437;
	cvt.rn.f32.u32 	%f5, %r101;
	fma.rn.f32 	%f6, %f5, 0f2F800000, 0f2F000000;
	cvt.f64.f32 	%fd5, %f6;
	fma.rn.f64 	%fd6, %fd5, 0d4017FFFFBCE4217D, 0d3FF0000000000000;
	cvt.rzi.s32.f64 	%r102, %fd6;
	add.s32 	%r103, %r102, %r93;
	shr.u32 	%r104, %r134, 2;
	xor.b32  	%r105, %r104, %r134;
	shl.b32 	%r106, %r160, 4;
	shl.b32 	%r107, %r105, 1;
	xor.b32  	%r108, %r107, %r106;
	xor.b32  	%r109, %r108, %r105;
	xor.b32  	%r164, %r109, %r160;
	add.s32 	%r110, %r132, %r164;
	add.s32 	%r111, %r110, 724874;
	cvt.rn.f32.u32 	%f7, %r111;
	fma.rn.f32 	%f8, %f7, 0f2F800000, 0f2F000000;
	cvt.f64.f32 	%fd7, %f8;
	fma.rn.f64 	%fd8, %fd7, 0d4017FFFFBCE4217D, 0d3FF0000000000000;
	cvt.rzi.s32.f64 	%r112, %fd8;
	add.s32 	%r165, %r112, %r103;
	add.s32 	%r132, %r132, 1449748;
	add.s32 	%r131, %r131, 4;
	setp.ne.s32 	%p3, %r131, 0;
	mov.u32 	%r134, %r160;
	mov.u32 	%r135, %r161;
	mov.u32 	%r136, %r162;
	mov.u32 	%r137, %r163;
	@%p3 bra 	$L__BB1_3;
	add.s32 	%r145, %r132, -724874;
	mov.u32 	%r134, %r160;
	mov.u32 	%r135, %r161;
	mov.u32 	%r136, %r162;
	mov.u32 	%r137, %r163;
$L__BB1_5:
	setp.eq.s32 	%p4, %r10, 0;
	@%p4 bra 	$L__BB1_8;
	add.s32 	%r153, %r145, 362437;
	neg.s32 	%r152, %r10;
	mov.u32 	%r160, %r134;
	mov.u32 	%r161, %r135;
	mov.u32 	%r162, %r136;
$L__BB1_7:
	.pragma "nounroll";
	mov.u32 	%r163, %r162;
	mov.u32 	%r162, %r161;
	mov.u32 	%r161, %r160;
	mov.u32 	%r160, %r164;
	shr.u32 	%r113, %r137, 2;
	xor.b32  	%r114, %r113, %r137;
	shl.b32 	%r115, %r160, 4;
	shl.b32 	%r116, %r114, 1;
	xor.b32  	%r117, %r116, %r115;
	xor.b32  	%r118, %r117, %r114;
	xor.b32  	%r164, %r118, %r160;
	add.s32 	%r119, %r153, %r164;
	cvt.rn.f32.u32 	%f9, %r119;
	fma.rn.f32 	%f10, %f9, 0f2F800000, 0f2F000000;
	cvt.f64.f32 	%fd9, %f10;
	fma.rn.f64 	%fd10, %fd9, 0d4017FFFFBCE4217D, 0d3FF0000000000000;
	cvt.rzi.s32.f64 	%r120, %fd10;
	add.s32 	%r165, %r120, %r165;
	add.s32 	%r153, %r153, 362437;
	add.s32 	%r152, %r152, 1;
	setp.ne.s32 	%p5, %r152, 0;
	mov.u32 	%r137, %r163;
	@%p5 bra 	$L__BB1_7;
$L__BB1_8:
	st.global.v2.u32 	[%rd1+8], {%r162, %r161};
	st.global.v2.u32 	[%rd1+16], {%r160, %r164};
	mad.lo.s32 	%r121, %r65, 362437, %r4;
	st.global.v2.u32 	[%rd1], {%r121, %r163};
$L__BB1_9:
	mul.lo.s32 	%r122, %r65, 3;
	setp.ne.s32 	%p6, %r165, %r122;
	@%p6 bra 	$L__BB1_11;
	mov.b32 	%r123, 1;
	st.shared.u32 	[%r3], %r123;
$L__BB1_11:
	setp.lt.u32 	%p7, %r167, 2;
	@%p7 bra 	$L__BB1_15;
$L__BB1_12:
	shr.u32 	%r64, %r167, 1;
	setp.ge.u32 	%p8, %r1, %r64;
	@%p8 bra 	$L__BB1_14;
	shl.b32 	%r124, %r64, 2;
	add.s32 	%r125, %r3, %r124;
	ld.shared.u32 	%r126, [%r125];
	ld.shared.u32 	%r127, [%r3];
	add.s32 	%r128, %r127, %r126;
	st.shared.u32 	[%r3], %r128;
$L__BB1_14:
	bar.sync 	0;
	setp.gt.u32 	%p9, %r167, 3;
	mov.u32 	%r167, %r64;
	@%p9 bra 	$L__BB1_12;
$L__BB1_15:
	setp.ne.s32 	%p10, %r1, 0;
	@%p10 bra 	$L__BB1_17;
	ld.shared.u32 	%r129, [_ZZ18monte_carlo_kernelP17curandStateXORWOWPiiE5cache];
	cvta.to.global.u64 	%rd6, %rd3;
	atom.global.add.u32 	%r130, [%rd6], %r129;
$L__BB1_17:
	ret;

}


// ===== COMPILED SASS (sm_100) =====

	.target	sm_100

	.elftype	@"ET_EXEC"


//--------------------- .note.nv.tkinfo           --------------------------
	.section	.note.nv.tkinfo,"",@"SHT_NOTE"
	.sectionflags	@"SHF_NOTE_NV_TKINFO"
	.tkinfo
        /*0018*/ 	.word	0x00000002
        /*0030*/ 	.string	""
        /*0030*/ 	.string	"ptxas"
        /*0030*/ 	.string	"Cuda compilation tools, release 13.0, V13.0.88"
        /*0030*/ 	.string	"Build cuda_13.0.r13.0/compiler.36424714_0"
        /*0030*/ 	.string	"-arch sm_100 -m 64 "



//--------------------- .note.nv.cuinfo           --------------------------
	.section	.note.nv.cuinfo,"",@"SHT_NOTE"
	.sectionflags	@"SHF_NOTE_NV_CUINFO"
        /*0018*/ 	.short	0x0002
        /*001a*/ 	.short	0x0064
        /*001c*/ 	.short	0x0082
	.zero		2


//--------------------- .nv.info                  --------------------------
	.section	.nv.info,"",@"SHT_CUDA_INFO"
	.align	4


	//----- nvinfo : EIATTR_REGCOUNT
	.align		4
        /*0000*/ 	.byte	0x04, 0x2f
        /*0002*/ 	.short	(.L_10 - .L_9)
	.align		4
.L_9:
        /*0004*/ 	.word	index@(_Z12setup_kernelP17curandStateXORWOW)
        /*0008*/ 	.word	0x0000001f


	//----- nvinfo : EIATTR_FRAME_SIZE
	.align		4
.L_10:
        /*000c*/ 	.byte	0x04, 0x11
        /*000e*/ 	.short	(.L_12 - .L_11)
	.align		4
.L_11:
        /*0010*/ 	.word	index@(_Z12setup_kernelP17curandStateXORWOW)
        /*0014*/ 	.word	0x00000000


	//----- nvinfo : EIATTR_REGCOUNT
	.align		4
.L_12:
        /*0018*/ 	.byte	0x04, 0x2f
        /*001a*/ 	.short	(.L_14 - .L_13)
	.align		4
.L_13:
        /*001c*/ 	.word	index@(_Z18monte_carlo_kernelP17curandStateXORWOWPii)
        /*0020*/ 	.word	0x0000001f


	//----- nvinfo : EIATTR_FRAME_SIZE
	.align		4
.L_14:
        /*0024*/ 	.byte	0x04, 0x11
        /*0026*/ 	.short	(.L_16 - .L_15)
	.align		4
.L_15:
        /*0028*/ 	.word	index@(_Z18monte_carlo_kernelP17curandStateXORWOWPii)
        /*002c*/ 	.word	0x00000000


	//----- nvinfo : EIATTR_MIN_STACK_SIZE
	.align		4
.L_16:
        /*0030*/ 	.byte	0x04, 0x12
        /*0032*/ 	.short	(.L_18 - .L_17)
	.align		4
.L_17:
        /*0034*/ 	.word	index@(_Z18monte_carlo_kernelP17curandStateXORWOWPii)
        /*0038*/ 	.word	0x00000000


	//----- nvinfo : EIATTR_MIN_STACK_SIZE
	.align		4
.L_18:
        /*003c*/ 	.byte	0x04, 0x12
        /*003e*/ 	.short	(.L_20 - .L_19)
	.align		4
.L_19:
        /*0040*/ 	.word	index@(_Z12setup_kernelP17curandStateXORWOW)
        /*0044*/ 	.word	0x00000000
.L_20:


//--------------------- .nv.compat                --------------------------
	.section	.nv.compat,"",@"SHT_CUDA_COMPAT_INFO"
	.align	4
        /*0000*/ 	.byte	0x02, 0x09, 0x00, 0x00, 0x02, 0x02, 0x01, 0x00, 0x02, 0x05, 0x05, 0x00, 0x03, 0x07, 0x01, 0x01
        /*0010*/ 	.byte	0x02, 0x03, 0x00, 0x00, 0x02, 0x06, 0x01, 0x00, 0x04, 0x0b, 0x08, 0x00, 0x01, 0x00, 0x00, 0x00
        /*0020*/ 	.byte	0x00, 0x00, 0x00, 0x00


//--------------------- .nv.info._Z18monte_carlo_kernelP17curandStateXORWOWPii --------------------------
	.section	.nv.info._Z18monte_carlo_kernelP17curandStateXORWOWPii,"",@"SHT_CUDA_INFO"
	.sectionflags	@""
	.align	4


	//----- nvinfo : EIATTR_CUDA_API_VERSION
	.align		4
        /*0000*/ 	.byte	0x04, 0x37
        /*0002*/ 	.short	(.L_22 - .L_21)
.L_21:
        /*0004*/ 	.word	0x00000082


	//----- nvinfo : EIATTR_KPARAM_INFO
	.align		4
.L_22:
        /*0008*/ 	.byte	0x04, 0x17
        /*000a*/ 	.short	(.L_24 - .L_23)
.L_23:
        /*000c*/ 	.word	0x00000000
        /*0010*/ 	.short	0x0002
        /*0012*/ 	.short	0x0010
        /*0014*/ 	.byte	0x00, 0xf0, 0x11, 0x00


	//----- nvinfo : EIATTR_KPARAM_INFO
	.align		4
.L_24:
        /*0018*/ 	.byte	0x04, 0x17
        /*001a*/ 	.short	(.L_26 - .L_25)
.L_25:
        /*001c*/ 	.word	0x00000000
        /*0020*/ 	.short	0x0001
        /*0022*/ 	.short	0x0008
        /*0024*/ 	.byte	0x00, 0xf5, 0x21, 0x00


	//----- nvinfo : EIATTR_KPARAM_INFO
	.align		4
.L_26:
        /*0028*/ 	.byte	0x04, 0x17
        /*002a*/ 	.short	(.L_28 - .L_27)
.L_27:
        /*002c*/ 	.word	0x00000000
        /*0030*/ 	.short	0x0000
        /*0032*/ 	.short	0x0000
        /*0034*/ 	.byte	0x00, 0xf5, 0x21, 0x00


	//----- nvinfo : EIATTR_SPARSE_MMA_MASK
	.align		4
.L_28:
        /*0038*/ 	.byte	0x03, 0x50
        /*003a*/ 	.short	0x0000


	//----- nvinfo : EIATTR_MAXREG_COUNT
	.align		4
        /*003c*/ 	.byte	0x03, 0x1b
        /*003e*/ 	.short	0x00ff


	//----- nvinfo : EIATTR_NUM_BARRIERS
	.align		4
        /*0040*/ 	.byte	0x02, 0x4c
        /*0042*/ 	.byte	0x01
	.zero		1


	//----- nvinfo : EIATTR_MERCURY_ISA_VERSION
	.align		4
        /*0044*/ 	.byte	0x03, 0x5f
        /*0046*/ 	.short	0x0101


	//----- nvinfo : EIATTR_VRC_CTA_INIT_COUNT
	.align		4
        /*0048*/ 	.byte	0x02, 0x4a
	.zero		1
	.zero		1


	//----- nvinfo : EIATTR_EXIT_INSTR_OFFSETS
	.align		4
        /*004c*/ 	.byte	0x04, 0x1c
        /*004e*/ 	.short	(.L_30 - .L_29)


	//   ....[0]....
.L_29:
        /*0050*/ 	.word	0x00000910


	//   ....[1]....
        /*0054*/ 	.word	0x00000980


	//----- nvinfo : EIATTR_CBANK_PARAM_SIZE
	.align		4
.L_30:
        /*0058*/ 	.byte	0x03, 0x19
        /*005a*/ 	.short	0x0014


	//----- nvinfo : EIATTR_PARAM_CBANK
	.align		4
        /*005c*/ 	.byte	0x04, 0x0a
        /*005e*/ 	.short	(.L_32 - .L_31)
	.align		4
.L_31:
        /*0060*/ 	.word	index@(.nv.constant0._Z18monte_carlo_kernelP17curandStateXORWOWPii)
        /*0064*/ 	.short	0x0380
        /*0066*/ 	.short	0x0014


	//----- nvinfo : EIATTR_SW_WAR
	.align		4
.L_32:
        /*0068*/ 	.byte	0x04, 0x36
        /*006a*/ 	.short	(.L_34 - .L_33)
.L_33:
        /*006c*/ 	.word	0x00000008
.L_34:


//--------------------- .nv.info._Z12setup_kernelP17curandStateXORWOW --------------------------
	.section	.nv.info._Z12setup_kernelP17curandStateXORWOW,"",@"SHT_CUDA_INFO"
	.sectionflags	@""
	.align	4


	//----- nvinfo : EIATTR_CUDA_API_VERSION
	.align		4
        /*0000*/ 	.byte	0x04, 0x37
        /*0002*/ 	.short	(.L_36 - .L_35)
.L_35:
        /*0004*/ 	.word	0x00000082


	//----- nvinfo : EIATTR_KPARAM_INFO
	.align		4
.L_36:
        /*0008*/ 	.byte	0x04, 0x17
        /*000a*/ 	.short	(.L_38 - .L_37)
.L_37:
        /*000c*/ 	.word	0x00000000
        /*0010*/ 	.short	0x0000
        /*0012*/ 	.short	0x0000
        /*0014*/ 	.byte	0x00, 0xf5, 0x21, 0x00


	//----- nvinfo : EIATTR_SPARSE_MMA_MASK
	.align		4
.L_38:
        /*0018*/ 	.byte	0x03, 0x50
        /*001a*/ 	.short	0x0000


	//----- nvinfo : EIATTR_MAXREG_COUNT
	.align		4
        /*001c*/ 	.byte	0x03, 0x1b
        /*001e*/ 	.short	0x00ff


	//----- nvinfo : EIATTR_MERCURY_ISA_VERSION
	.align		4
        /*0020*/ 	.byte	0x03, 0x5f
        /*0022*/ 	.short	0x0101


	//----- nvinfo : EIATTR_VRC_CTA_INIT_COUNT
	.align		4
        /*0024*/ 	.byte	0x02, 0x4a
	.zero		1
	.zero		1


	//----- nvinfo : EIATTR_EXIT_INSTR_OFFSETS
	.align		4
        /*0028*/ 	.byte	0x04, 0x1c
        /*002a*/ 	.short	(.L_40 - .L_39)


	//   ....[0]....
.L_39:
        /*002c*/ 	.word	0x00000e80


	//----- nvinfo : EIATTR_CRS_STACK_SIZE
	.align		4
.L_40:
        /*0030*/ 	.byte	0x04, 0x1e
        /*0032*/ 	.short	(.L_42 - .L_41)
.L_41:
        /*0034*/ 	.word	0x00000000


	//----- nvinfo : EIATTR_CBANK_PARAM_SIZE
	.align		4
.L_42:
        /*0038*/ 	.byte	0x03, 0x19
        /*003a*/ 	.short	0x0008


	//----- nvinfo : EIATTR_PARAM_CBANK
	.align		4
        /*003c*/ 	.byte	0x04, 0x0a
        /*003e*/ 	.short	(.L_44 - .L_43)
	.align		4
.L_43:
        /*0040*/ 	.word	index@(.nv.constant0._Z12setup_kernelP17curandStateXORWOW)
        /*0044*/ 	.short	0x0380
        /*0046*/ 	.short	0x0008


	//----- nvinfo : EIATTR_SW_WAR
	.align		4
.L_44:
        /*0048*/ 	.byte	0x04, 0x36
        /*004a*/ 	.short	(.L_46 - .L_45)
.L_45:
        /*004c*/ 	.word	0x00000008
.L_46:


//--------------------- .nv.callgraph             --------------------------
	.section	.nv.callgraph,"",@"SHT_CUDA_CALLGRAPH"
	.align	4
	.sectionentsize	8
	.align		4
        /*0000*/ 	.word	0x00000000
	.align		4
        /*0004*/ 	.word	0xffffffff
	.align		4
        /*0008*/ 	.word	0x00000000
	.align		4
        /*000c*/ 	.word	0xfffffffe
	.align		4
        /*0010*/ 	.word	0x00000000
	.align		4
        /*0014*/ 	.word	0xfffffffd
	.align		4
        /*0018*/ 	.word	0x00000000
	.align		4
        /*001c*/ 	.word	0xfffffffc


//--------------------- .nv.constant4             --------------------------
	.section	.nv.constant4,"a",@progbits
	.align	8
	.align		8
.nv.constant4:
        /*0000*/ 	.dword	precalc_xorwow_matrix
	.align		8
        /*0008*/ 	.dword	precalc_xorwow_offset_matrix
	.align		8
        /*0010*/ 	.dword	mrg32k3aM1
	.align		8
        /*0018*/ 	.dword	mrg32k3aM2
	.align		8
        /*0020*/ 	.dword	mrg32k3aM1SubSeq
	.align		8
        /*0028*/ 	.dword	mrg32k3aM2SubSeq
	.align		8
        /*0030*/ 	.dword	mrg32k3aM1Seq
	.align		8
        /*0038*/ 	.dword	mrg32k3aM2Seq


//--------------------- .nv.constant3             --------------------------
	.section	.nv.constant3,"a",@progbits
	.align	8
.nv.constant3:
	.type		__cr_lgamma_table,@object
	.size		__cr_lgamma_table,(.L_8 - __cr_lgamma_table)
__cr_lgamma_table:
        /*0000*/ 	.byte	0x00, 0x00, 0x00, 0x00, 0x00, 0x00, 0x00, 0x00, 0x00, 0x00, 0x00, 0x00, 0x00, 0x00, 0x00, 0x00
        /*0010*/ 	.byte	0xef, 0x39, 0xfa, 0xfe, 0x42, 0x2e, 0xe6, 0x3f, 0x02, 0x20, 0x2a, 0xfa, 0x0b, 0xab, 0xfc, 0x3f
        /*0020*/ 	.byte	0xf9, 0x2c, 0x92, 0x7c, 0xa7, 0x6c, 0x09, 0x40, 0xc9, 0x79, 0x44, 0x3c, 0x64, 0x26, 0x13, 0x40
        /*0030*/ 	.byte	0xca, 0x01, 0xcf, 0x3a, 0x27, 0x51, 0x1a, 0x40, 0x30, 0xcc, 0x2d, 0xf3, 0xe1, 0x0c, 0x21, 0x40
        /*0040*/ 	.byte	0x0d, 0xb7, 0xfc, 0x82, 0x8e, 0x35, 0x25, 0x40
.L_8:


//--------------------- .text._Z18monte_carlo_kernelP17curandStateXORWOWPii --------------------------
	.section	.text._Z18monte_carlo_kernelP17curandStateXORWOWPii,"ax",@progbits
	.align	128
        .global         _Z18monte_carlo_kernelP17curandStateXORWOWPii
        .type           _Z18monte_carlo_kernelP17curandStateXORWOWPii,@function
        .size           _Z18monte_carlo_kernelP17curandStateXORWOWPii,(.L_x_17 - _Z18monte_carlo_kernelP17curandStateXORWOWPii)
        .other          _Z18monte_carlo_kernelP17curandStateXORWOWPii,@"STO_CUDA_ENTRY STV_DEFAULT"
_Z18monte_carlo_kernelP17curandStateXORWOWPii:
.text._Z18monte_carlo_kernelP17curandStateXORWOWPii:
[----:B------:R-:W-:Y:S08]  /*0000*/  LDC R1, c[0x0][0x37c] ;  /* 0x0000df00ff017b82 */ /* 0x000ff00000000800 */
[----:B------:R-:W0:Y:S01]  /*0010*/  S2UR UR5, SR_CgaCtaId ;  /* 0x00000000000579c3 */ /* 0x000e220000008800 */
[----:B------:R-:W1:Y:S01]  /*0020*/  S2R R22, SR_TID.X ;  /* 0x0000000000167919 */ /* 0x000e620000002100 */
[----:B------:R-:W-:Y:S01]  /*0030*/  UMOV UR4, 0x400 ;  /* 0x0000040000047882 */ /* 0x000fe20000000000 */
[----:B------:R-:W2:Y:S01]  /*0040*/  LDCU.64 UR6, c[0x0][0x358] ;  /* 0x00006b00ff0677ac */ /* 0x000ea20008000a00 */
[----:B------:R-:W-:-:S04]  /*0050*/  IMAD.MOV.U32 R6, RZ, RZ, RZ ;  /* 0x000000ffff067224 */ /* 0x000fc800078e00ff */
[----:B------:R-:W3:Y:S01]  /*0060*/  LDC R23, c[0x0][0x390] ;  /* 0x0000e400ff177b82 */ /* 0x000ee20000000800 */
[----:B0-----:R-:W-:Y:S01]  /*0070*/  ULEA UR4, UR5, UR4, 0x18 ;  /* 0x0000000405047291 */ /* 0x001fe2000f8ec0ff */
[----:B---3--:R-:W-:-:S05]  /*0080*/  ISETP.NE.AND P0, PT, R23, RZ, PT ;  /* 0x000000ff1700720c */ /* 0x008fca0003f05270 */
[----:B-1----:R-:W-:-:S05]  /*0090*/  LEA R7, R22, UR4, 0x2 ;  /* 0x0000000416077c11 */ /* 0x002fca000f8e10ff */
[----:B------:R-:W0:Y:S01]  /*00a0*/  LDCU UR4, c[0x0][0x360] ;  /* 0x00006c00ff0477ac */ /* 0x000e220008000800 */
[----:B------:R1:W-:Y:S01]  /*00b0*/  STS [R7], RZ ;  /* 0x000000ff07007388 */ /* 0x0003e20000000800 */
[----:B0-----:R-:W-:Y:S01]  /*00c0*/  IMAD.U32 R5, RZ, RZ, UR4 ;  /* 0x00000004ff057e24 */ /* 0x001fe2000f8e00ff */
[----:B------:R-:W-:Y:S06]  /*00d0*/  BAR.SYNC.DEFER_BLOCKING 0x0 ;  /* 0x0000000000007b1d */ /* 0x000fec0000010000 */
[----:B-12---:R-:W-:Y:S05]  /*00e0*/  @!P0 BRA `(.L_x_0) ;  /* 0x0000000400c08947 */ /* 0x006fea0003800000 */
[----:B------:R-:W0:Y:S08]  /*00f0*/  S2UR UR4, SR_CTAID.X ;  /* 0x00000000000479c3 */ /* 0x000e300000002500 */
[----:B------:R-:W1:Y:S01]  /*0100*/  LDC.64 R8, c[0x0][0x380] ;  /* 0x0000e000ff087b82 */ /* 0x000e620000000a00 */
[----:B0-----:R-:W-:-:S04]  /*0110*/  IMAD R3, R5, UR4, R22 ;  /* 0x0000000405037c24 */ /* 0x001fc8000f8e0216 */
[----:B-1----:R-:W-:-:S05]  /*0120*/  IMAD.WIDE.U32 R8, R3, 0x30, R8 ;  /* 0x0000003003087825 */ /* 0x002fca00078e0008 */
[----:B------:R-:W2:Y:S04]  /*0130*/  LDG.E.64 R10, desc[UR6][R8.64] ;  /* 0x00000006080a7981 */ /* 0x000ea8000c1e1b00 */
[----:B------:R0:W5:Y:S04]  /*0140*/  LDG.E.64 R12, desc[UR6][R8.64+0x8] ;  /* 0x00000806080c7981 */ /* 0x000168000c1e1b00 */
[----:B------:R0:W5:Y:S01]  /*0150*/  LDG.E.64 R14, desc[UR6][R8.64+0x10] ;  /* 0x00001006080e7981 */ /* 0x000162000c1e1b00 */
[C---:B------:R-:W-:Y:S01]  /*0160*/  ISETP.GE.U32.AND P0, PT, R23.reuse, 0x4, PT ;  /* 0x000000041700780c */ /* 0x040fe20003f06070 */
[----:B------:R-:W-:Y:S01]  /*0170*/  IMAD.MOV.U32 R6, RZ, RZ, RZ ;  /* 0x000000ffff067224 */ /* 0x000fe200078e00ff */
[----:B------:R-:W-:Y:S01]  /*0180*/  LOP3.LUT R4, R23, 0x3, RZ, 0xc0, !PT ;  /* 0x0000000317047812 */ /* 0x000fe200078ec0ff */
[----:B--2---:R-:W-:-:S10]  /*0190*/  IMAD.MOV.U32 R3, RZ, RZ, R10 ;  /* 0x000000ffff037224 */ /* 0x004fd400078e000a */
[----:B0-----:R-:W-:Y:S05]  /*01a0*/  @!P0 BRA `(.L_x_1) ;  /* 0x00000004000c8947 */ /* 0x001fea0003800000 */
[----:B------:R-:W-:Y:S01]  /*01b0*/  LOP3.LUT R2, R23, 0xfffffffc, RZ, 0xc0, !PT ;  /* 0xfffffffc17027812 */ /* 0x000fe200078ec0ff */
[----:B------:R-:W-:Y:S02]  /*01c0*/  VIADD R3, R10, 0xb0f8a ;  /* 0x000b0f8a0a037836 */ /* 0x000fe40000000000 */
[----:B------:R-:W-:Y:S01]  /*01d0*/  IMAD.MOV.U32 R6, RZ, RZ, RZ ;  /* 0x000000ffff067224 */ /* 0x000fe200078e00ff */
[----:B------:R-:W-:-:S07]  /*01e0*/  IADD3 R2, PT, PT, -R2, RZ, RZ ;  /* 0x000000ff02027210 */ /* 0x000fce0007ffe1ff */
.L_x_2:
[----:B------:R-:W-:Y:S01]  /*01f0*/  SHF.R.U32.HI R0, RZ, 0x2, R11 ;  /* 0x00000002ff007819 */ /* 0x000fe2000001160b */
[----:B------:R-:W-:Y:S01]  /*0200*/  IMAD.MOV.U32 R18, RZ, RZ, 0x2f800000 ;  /* 0x2f800000ff127424 */ /* 0x000fe200078e00ff */
[----:B-----5:R-:W-:Y:S01]  /*0210*/  SHF.R.U32.HI R17, RZ, 0x2, R12 ;  /* 0x00000002ff117819 */ /* 0x020fe2000001160c */
[----:B------:R-:W-:Y:S01]  /*0220*/  VIADD R2, R2, 0x4 ;  /* 0x0000000402027836 */ /* 0x000fe20000000000 */
[----:B------:R-:W-:Y:S01]  /*0230*/  LOP3.LUT R0, R0, R11, RZ, 0x3c, !PT ;  /* 0x0000000b00007212 */ /* 0x000fe200078e3cff */
[----:B------:R-:W-:Y:S01]  /*0240*/  IMAD.SHL.U32 R11, R15, 0x10, RZ ;  /* 0x000000100f0b7824 */ /* 0x000fe200078e00ff */
[----:B------:R-:W-:Y:S02]  /*0250*/  LOP3.LUT R17, R17, R12, RZ, 0x3c, !PT ;  /* 0x0000000c11117212 */ /* 0x000fe400078e3cff */
[----:B------:R-:W-:Y:S01]  /*0260*/  SHF.R.U32.HI R20, RZ, 0x2, R13 ;  /* 0x00000002ff147819 */ /* 0x000fe2000001160d */
[----:B------:R-:W-:Y:S01]  /*0270*/  IMAD.SHL.U32 R16, R0, 0x2, RZ ;  /* 0x0000000200107824 */ /* 0x000fe200078e00ff */
[----:B------:R-:W-:-:S02]  /*0280*/  SHF.R.U32.HI R25, RZ, 0x2, R14 ;  /* 0x00000002ff197819 */ /* 0x000fc4000001160e */
[----:B------:R-:W-:Y:S01]  /*0290*/  LOP3.LUT R20, R20, R13, RZ, 0x3c, !PT ;  /* 0x0000000d14147212 */ /* 0x000fe200078e3cff */
[----:B------:R-:W-:Y:S01]  /*02a0*/  IMAD.MOV.U32 R13, RZ, RZ, 0x4017ffff ;  /* 0x4017ffffff0d7424 */ /* 0x000fe200078e00ff */
[----:B------:R-:W-:Y:S01]  /*02b0*/  LOP3.LUT R0, R0, R16, R11, 0x96, !PT ;  /* 0x0000001000007212 */ /* 0x000fe200078e960b */
[----:B------:R-:W-:Y:S01]  /*02c0*/  IMAD.SHL.U32 R16, R17, 0x2, RZ ;  /* 0x0000000211107824 */ /* 0x000fe200078e00ff */
[----:B------:R-:W-:Y:S02]  /*02d0*/  SHF.L.U32 R21, R20, 0x1, RZ ;  /* 0x0000000114157819 */ /* 0x000fe400000006ff */
[----:B------:R-:W-:Y:S02]  /*02e0*/  LOP3.LUT R0, R0, R15, RZ, 0x3c, !PT ;  /* 0x0000000f00007212 */ /* 0x000fe400078e3cff */
[----:B------:R-:W-:Y:S02]  /*02f0*/  ISETP.NE.AND P0, PT, R2, RZ, PT ;  /* 0x000000ff0200720c */ /* 0x000fe40003f05270 */
[----:B------:R-:W-:Y:S01]  /*0300*/  IADD3 R11, PT, PT, R3, -0x587c5, R0 ;  /* 0xfffa783b030b7810 */ /* 0x000fe20007ffe000 */
[----:B------:R-:W-:-:S03]  /*0310*/  IMAD.SHL.U32 R12, R0, 0x10, RZ ;  /* 0x00000010000c7824 */ /* 0x000fc600078e00ff */
[----:B------:R-:W-:Y:S02]  /*0320*/  I2FP.F32.U32 R11, R11 ;  /* 0x0000000b000b7245 */ /* 0x000fe40000201000 */
[----:B------:R-:W-:Y:S01]  /*0330*/  LOP3.LUT R19, R17, R16, R12, 0x96, !PT ;  /* 0x0000001011137212 */ /* 0x000fe200078e960c */
[----:B------:R-:W-:Y:S02]  /*0340*/  IMAD.MOV.U32 R12, RZ, RZ, -0x431bde83 ;  /* 0xbce4217dff0c7424 */ /* 0x000fe400078e00ff */
[----:B------:R-:W-:Y:S01]  /*0350*/  FFMA R11, R11, R18, 1.1641532182693481445e-10 ;  /* 0x2f0000000b0b7423 */ /* 0x000fe20000000012 */
[----:B------:R-:W-:-:S03]  /*0360*/  LOP3.LUT R24, R19, R0, RZ, 0x3c, !PT ;  /* 0x0000000013187212 */ /* 0x000fc600078e3cff */
[----:B------:R0:W1:Y:S02]  /*0370*/  F2F.F64.F32 R16, R11 ;  /* 0x0000000b00107310 */ /* 0x0000640000201800 */
[----:B------:R-:W-:-:S05]  /*0380*/  IMAD.SHL.U32 R19, R24, 0x10, RZ ;  /* 0x0000001018137824 */ /* 0x000fca00078e00ff */
[----:B------:R-:W-:Y:S01]  /*0390*/  LOP3.LUT R19, R20, R21, R19, 0x96, !PT ;  /* 0x0000001514137212 */ /* 0x000fe200078e9613 */
[----:B0-----:R-:W-:Y:S01]  /*03a0*/  IMAD.IADD R11, R24, 0x1, R3 ;  /* 0x00000001180b7824 */ /* 0x001fe200078e0203 */
[----:B------:R-:W-:Y:S02]  /*03b0*/  LOP3.LUT R20, R25, R14, RZ, 0x3c, !PT ;  /* 0x0000000e19147212 */ /* 0x000fe400078e3cff */
[----:B------:R-:W-:Y:S02]  /*03c0*/  LOP3.LUT R14, R19, R24, RZ, 0x3c, !PT ;  /* 0x00000018130e7212 */ /* 0x000fe400078e3cff */
[----:B------:R-:W-:Y:S01]  /*03d0*/  I2FP.F32.U32 R19, R11 ;  /* 0x0000000b00137245 */ /* 0x000fe20000201000 */
[----:B------:R-:W-:Y:S01]  /*03e0*/  IMAD.SHL.U32 R26, R20, 0x2, RZ ;  /* 0x00000002141a7824 */ /* 0x000fe200078e00ff */
[----:B------:R-:W-:Y:S01]  /*03f0*/  SHF.L.U32 R21, R14, 0x4, RZ ;  /* 0x000000040e157819 */ /* 0x000fe200000006ff */
[----:B------:R-:W-:Y:S01]  /*0400*/  IMAD.MOV.U32 R11, RZ, RZ, R15 ;  /* 0x000000ffff0b7224 */ /* 0x000fe200078e000f */
[----:B-1----:R-:W-:-:S02]  /*0410*/  DFMA R16, R16, R12, 1 ;  /* 0x3ff000001010742b */ /* 0x002fc4000000000c */
[----:B------:R-:W-:Y:S01]  /*0420*/  LOP3.LUT R21, R20, R26, R21, 0x96, !PT ;  /* 0x0000001a14157212 */ /* 0x000fe200078e9615 */
[----:B------:R-:W-:Y:S01]  /*0430*/  FFMA R26, R19, R18, 1.1641532182693481445e-10 ;  /* 0x2f000000131a7423 */ /* 0x000fe20000000012 */
[----:B------:R-:W-:Y:S02]  /*0440*/  IADD3 R20, PT, PT, R3, 0x587c5, R14 ;  /* 0x000587c503147810 */ /* 0x000fe40007ffe00e */
[----:B------:R-:W-:Y:S01]  /*0450*/  LOP3.LUT R15, R21, R14, RZ, 0x3c, !PT ;  /* 0x0000000e150f7212 */ /* 0x000fe200078e3cff */
[----:B------:R-:W-:Y:S01]  /*0460*/  F2I.F64.TRUNC R25, R16 ;  /* 0x0000001000197311 */ /* 0x000fe2000030d100 */
[----:B------:R-:W-:Y:S02]  /*0470*/  I2FP.F32.U32 R19, R20 ;  /* 0x0000001400137245 */ /* 0x000fe40000201000 */
[C---:B------:R-:W-:Y:S01]  /*0480*/  IADD3 R28, PT, PT, R3.reuse, 0xb0f8a, R15 ;  /* 0x000b0f8a031c7810 */ /* 0x040fe20007ffe00f */
[----:B------:R-:W-:Y:S02]  /*0490*/  VIADD R3, R3, 0x161f14 ;  /* 0x00161f1403037836 */ /* 0x000fe40000000000 */
[----:B------:R-:W-:Y:S01]  /*04a0*/  FFMA R27, R19, R18, 1.1641532182693481445e-10 ;  /* 0x2f000000131b7423 */ /* 0x000fe20000000012 */
[----:B------:R-:W-:Y:S01]  /*04b0*/  I2FP.F32.U32 R19, R28 ;  /* 0x0000001c00137245 */ /* 0x000fe20000201000 */
[----:B------:R-:W0:Y:S04]  /*04c0*/  F2F.F64.F32 R20, R26 ;  /* 0x0000001a00147310 */ /* 0x000e280000201800 */
[----:B------:R-:W-:-:S04]  /*04d0*/  FFMA R28, R19, R18, 1.1641532182693481445e-10 ;  /* 0x2f000000131c7423 */ /* 0x000fc80000000012 */
[----:B------:R-:W1:Y:S01]  /*04e0*/  F2F.F64.F32 R16, R27 ;  /* 0x0000001b00107310 */ /* 0x000e620000201800 */
[----:B0-----:R-:W-:-:S07]  /*04f0*/  DFMA R20, R20, R12, 1 ;  /* 0x3ff000001414742b */ /* 0x001fce000000000c */
[----:B------:R-:W0:Y:S01]  /*0500*/  F2F.F64.F32 R18, R28 ;  /* 0x0000001c00127310 */ /* 0x000e220000201800 */
[----:B-1----:R-:W-:-:S07]  /*0510*/  DFMA R16, R16, R12, 1 ;  /* 0x3ff000001010742b */ /* 0x002fce000000000c */
[----:B------:R-:W1:Y:S01]  /*0520*/  F2I.F64.TRUNC R20, R20 ;  /* 0x0000001400147311 */ /* 0x000e62000030d100 */
[----:B0-----:R-:W-:-:S07]  /*0530*/  DFMA R18, R18, R12, 1 ;  /* 0x3ff000001212742b */ /* 0x001fce000000000c */
[----:B------:R-:W-:Y:S01]  /*0540*/  F2I.F64.TRUNC R17, R16 ;  /* 0x0000001000117311 */ /* 0x000fe2000030d100 */
[----:B------:R-:W-:Y:S02]  /*0550*/  IMAD.MOV.U32 R12, RZ, RZ, R0 ;  /* 0x000000ffff0c7224 */ /* 0x000fe400078e0000 */
[----:B------:R-:W-:Y:S01]  /*0560*/  IMAD.MOV.U32 R13, RZ, RZ, R24 ;  /* 0x000000ffff0d7224 */ /* 0x000fe200078e0018 */
[----:B-1----:R-:W-:-:S04]  /*0570*/  IADD3 R6, PT, PT, R20, R25, R6 ;  /* 0x0000001914067210 */ /* 0x002fc80007ffe006 */
[----:B------:R-:W0:Y:S02]  /*0580*/  F2I.F64.TRUNC R18, R18 ;  /* 0x0000001200127311 */ /* 0x000e24000030d100 */
[----:B0-----:R-:W-:Y:S01]  /*0590*/  IADD3 R6, PT, PT, R18, R17, R6 ;  /* 0x0000001112067210 */ /* 0x001fe20007ffe006 */
[----:B------:R-:W-:Y:S06]  /*05a0*/  @P0 BRA `(.L_x_2) ;  /* 0xfffffffc00100947 */ /* 0x000fec000383ffff */
[----:B------:R-:W-:Y:S01]  /*05b0*/  IADD3 R3, PT, PT, R3, -0xb0f8a, RZ ;  /* 0xfff4f07603037810 */ /* 0x000fe20007ffe0ff */
[----:B------:R-:W-:Y:S02]  /*05c0*/  IMAD.MOV.U32 R13, RZ, RZ, R24 ;  /* 0x000000ffff0d7224 */ /* 0x000fe400078e0018 */
[----:B------:R-:W-:-:S07]  /*05d0*/  IMAD.MOV.U32 R12, RZ, RZ, R0 ;  /* 0x000000ffff0c7224 */ /* 0x000fce00078e0000 */
.L_x_1:
[----:B------:R-:W-:-:S13]  /*05e0*/  ISETP.NE.AND P0, PT, R4, RZ, PT ;  /* 0x000000ff0400720c */ /* 0x000fda0003f05270 */
[----:B------:R-:W-:Y:S05]  /*05f0*/  @!P0 BRA `(.L_x_3) ;  /* 0x00000000006c8947 */ /* 0x000fea0003800000 */
[----:B------:R-:W-:Y:S02]  /*0600*/  VIADD R0, R3, 0x587c5 ;  /* 0x000587c503007836 */ /* 0x000fe40000000000 */
[----:B------:R-:W-:-:S07]  /*0610*/  IMAD.MOV R4, RZ, RZ, -R4 ;  /* 0x000000ffff047224 */ /* 0x000fce00078e0a04 */
.L_x_4:
[----:B------:R-:W-:Y:S01]  /*0620*/  SHF.R.U32.HI R2, RZ, 0x2, R11 ;  /* 0x00000002ff027819 */ /* 0x000fe2000001160b */
[----:B-----5:R-:W-:Y:S02]  /*0630*/  IMAD.SHL.U32 R3, R15, 0x10, RZ ;  /* 0x000000100f037824 */ /* 0x020fe400078e00ff */
[----:B------:R-:W-:Y:S01]  /*0640*/  IMAD.MOV.U32 R16, RZ, RZ, -0x431bde83 ;  /* 0xbce4217dff107424 */ /* 0x000fe200078e00ff */
[----:B------:R-:W-:Y:S01]  /*0650*/  LOP3.LUT R2, R2, R11, RZ, 0x3c, !PT ;  /* 0x0000000b02027212 */ /* 0x000fe200078e3cff */
[----:B------:R-:W-:Y:S02]  /*0660*/  IMAD.MOV.U32 R17, RZ, RZ, 0x4017ffff ;  /* 0x4017ffffff117424 */ /* 0x000fe400078e00ff */
[----:B------:R-:W-:Y:S01]  /*0670*/  VIADD R4, R4, 0x1 ;  /* 0x0000000104047836 */ /* 0x000fe20000000000 */
[----:B------:R-:W-:-:S04]  /*0680*/  SHF.L.U32 R11, R2, 0x1, RZ ;  /* 0x00000001020b7819 */ /* 0x000fc800000006ff */
[----:B------:R-:W-:Y:S01]  /*0690*/  LOP3.LUT R2, R2, R11, R3, 0x96, !PT ;  /* 0x0000000b02027212 */ /* 0x000fe200078e9603 */
[----:B------:R-:W-:Y:S01]  /*06a0*/  IMAD.MOV.U32 R3, RZ, RZ, 0x2f800000 ;  /* 0x2f800000ff037424 */ /* 0x000fe200078e00ff */
[----:B------:R-:W-:Y:S02]  /*06b0*/  ISETP.NE.AND P0, PT, R4, RZ, PT ;  /* 0x000000ff0400720c */ /* 0x000fe40003f05270 */
[----:B------:R-:W-:Y:S02]  /*06c0*/  LOP3.LUT R19, R2, R15, RZ, 0x3c, !PT ;  /* 0x0000000f02137212 */ /* 0x000fe400078e3cff */
[----:B------:R-:W-:Y:S01]  /*06d0*/  MOV R11, R12 ;  /* 0x0000000c000b7202 */ /* 0x000fe20000000f00 */
[----:B------:R-:W-:Y:S02]  /*06e0*/  IMAD.MOV.U32 R12, RZ, RZ, R13 ;  /* 0x000000ffff0c7224 */ /* 0x000fe400078e000d */
[----:B------:R-:W-:Y:S01]  /*06f0*/  IMAD.IADD R2, R19, 0x1, R0 ;  /* 0x0000000113027824 */ /* 0x000fe200078e0200 */
[----:B------:R-:W-:Y:S01]  /*0700*/  IADD3 R0, PT, PT, R0, 0x587c5, RZ ;  /* 0x000587c500007810 */ /* 0x000fe20007ffe0ff */
[----:B------:R-:W-:-:S02]  /*0710*/  IMAD.MOV.U32 R13, RZ, RZ, R14 ;  /* 0x000000ffff0d7224 */ /* 0x000fc400078e000e */
[----:B------:R-:W-:Y:S01]  /*0720*/  IMAD.MOV.U32 R14, RZ, RZ, R15 ;  /* 0x000000ffff0e7224 */ /* 0x000fe200078e000f */
[----:B------:R-:W-:Y:S01]  /*0730*/  I2FP.F32.U32 R2, R2 ;  /* 0x0000000200027245 */ /* 0x000fe20000201000 */
[----:B------:R-:W-:-:S04]  /*0740*/  IMAD.MOV.U32 R15, RZ, RZ, R19 ;  /* 0x000000ffff0f7224 */ /* 0x000fc800078e0013 */
[----:B------:R-:W-:-:S04]  /*0750*/  FFMA R18, R2, R3, 1.1641532182693481445e-10 ;  /* 0x2f00000002127423 */ /* 0x000fc80000000003 */
[----:B------:R-:W0:Y:S02]  /*0760*/  F2F.F64.F32 R2, R18 ;  /* 0x0000001200027310 */ /* 0x000e240000201800 */
[----:B0-----:R-:W-:-:S10]  /*0770*/  DFMA R2, R2, R16, 1 ;  /* 0x3ff000000202742b */ /* 0x001fd40000000010 */
[----:B------:R-:W0:Y:S02]  /*0780*/  F2I.F64.TRUNC R3, R2 ;  /* 0x0000000200037311 */ /* 0x000e24000030d100 */
[----:B0-----:R-:W-:Y:S01]  /*0790*/  IMAD.IADD R6, R3, 0x1, R6 ;  /* 0x0000000103067824 */ /* 0x001fe200078e0206 */
[----:B------:R-:W-:Y:S06]  /*07a0*/  @P0 BRA `(.L_x_4) ;  /* 0xfffffffc009c0947 */ /* 0x000fec000383ffff */
.L_x_3:
[----:B------:R-:W-:Y:S01]  /*07b0*/  IMAD R10, R23, 0x587c5, R10 ;  /* 0x000587c5170a7824 */ /* 0x000fe200078e020a */
[----:B-----5:R0:W-:Y:S04]  /*07c0*/  STG.E.64 desc[UR6][R8.64+0x8], R12 ;  /* 0x0000080c08007986 */ /* 0x0201e8000c101b06 */
[----:B------:R0:W-:Y:S04]  /*07d0*/  STG.E.64 desc[UR6][R8.64+0x10], R14 ;  /* 0x0000100e08007986 */ /* 0x0001e8000c101b06 */
[----:B------:R0:W-:Y:S02]  /*07e0*/  STG.E.64 desc[UR6][R8.64], R10 ;  /* 0x0000000a08007986 */ /* 0x0001e4000c101b06 */
.L_x_0:
[----:B------:R-:W-:Y:S01]  /*07f0*/  IMAD R23, R23, 0x3, RZ ;  /* 0x0000000317177824 */ /* 0x000fe200078e02ff */
[----:B------:R-:W-:Y:S02]  /*0800*/  ISETP.GE.U32.AND P2, PT, R5, 0x2, PT ;  /* 0x000000020500780c */ /* 0x000fe40003f46070 */
[----:B------:R-:W-:Y:S02]  /*0810*/  ISETP.NE.AND P0, PT, R22, RZ, PT ;  /* 0x000000ff1600720c */ /* 0x000fe40003f05270 */
[----:B------:R-:W-:-:S13]  /*0820*/  ISETP.NE.AND P1, PT, R6, R23, PT ;  /* 0x000000170600720c */ /* 0x000fda0003f25270 */
[----:B------:R-:W-:-:S05]  /*0830*/  @!P1 IMAD.MOV.U32 R0, RZ, RZ, 0x1 ;  /* 0x00000001ff009424 */ /* 0x000fca00078e00ff */
[----:B------:R1:W-:Y:S01]  /*0840*/  @!P1 STS [R7], R0 ;  /* 0x0000000007009388 */ /* 0x0003e20000000800 */
[----:B------:R-:W-:Y:S05]  /*0850*/  @!P2 BRA `(.L_x_5) ;  /* 0x00000000002ca947 */ /* 0x000fea0003800000 */
.L_x_6:
[----:B------:R-:W-:-:S04]  /*0860*/  SHF.R.U32.HI R4, RZ, 0x1, R5 ;  /* 0x00000001ff047819 */ /* 0x000fc80000011605 */
[----:B------:R-:W-:-:S13]  /*0870*/  ISETP.GE.U32.AND P1, PT, R22, R4, PT ;  /* 0x000000041600720c */ /* 0x000fda0003f26070 */
[----:B-1----:R-:W-:Y:S01]  /*0880*/  @!P1 IMAD R0, R4, 0x4, R7 ;  /* 0x0000000404009824 */ /* 0x002fe200078e0207 */
[----:B------:R-:W-:Y:S05]  /*0890*/  @!P1 LDS R3, [R7] ;  /* 0x0000000007039984 */ /* 0x000fea0000000800 */
[----:B------:R-:W1:Y:S02]  /*08a0*/  @!P1 LDS R0, [R0] ;  /* 0x0000000000009984 */ /* 0x000e640000000800 */
[----:B-1----:R-:W-:-:S05]  /*08b0*/  @!P1 IMAD.IADD R2, R0, 0x1, R3 ;  /* 0x0000000100029824 */ /* 0x002fca00078e0203 */
[----:B------:R2:W-:Y:S01]  /*08c0*/  @!P1 STS [R7], R2 ;  /* 0x0000000207009388 */ /* 0x0005e20000000800 */
[----:B------:R-:W-:Y:S01]  /*08d0*/  BAR.SYNC.DEFER_BLOCKING 0x0 ;  /* 0x0000000000007b1d */ /* 0x000fe20000010000 */
[----:B------:R-:W-:Y:S01]  /*08e0*/  ISETP.GT.U32.AND P1, PT, R5, 0x3, PT ;  /* 0x000000030500780c */ /* 0x000fe20003f24070 */
[----:B------:R-:W-:-:S12]  /*08f0*/  IMAD.MOV.U32 R5, RZ, RZ, R4 ;  /* 0x000000ffff057224 */ /* 0x000fd800078e0004 */
[----:B--2---:R-:W-:Y:S05]  /*0900*/  @P1 BRA `(.L_x_6) ;  /* 0xfffffffc00d41947 */ /* 0x004fea000383ffff */
.L_x_5:
[----:B------:R-:W-:Y:S05]  /*0910*/  @P0 EXIT ;  /* 0x000000000000094d */ /* 0x000fea0003800000 */
[----:B------:R-:W2:Y:S01]  /*0920*/  S2UR UR5, SR_CgaCtaId ;  /* 0x00000000000579c3 */ /* 0x000ea20000008800 */
[----:B------:R-:W-:-:S07]  /*0930*/  UMOV UR4, 0x400 ;  /* 0x0000040000047882 */ /* 0x000fce0000000000 */
[----:B------:R-:W3:Y:S01]  /*0940*/  LDC.64 R2, c[0x0][0x388] ;  /* 0x0000e200ff027b82 */ /* 0x000ee20000000a00 */
[----:B--2---:R-:W-:-:S09]  /*0950*/  ULEA UR4, UR5, UR4, 0x18 ;  /* 0x0000000405047291 */ /* 0x004fd2000f8ec0ff */
[----:B------:R-:W3:Y:S04]  /*0960*/  LDS R5, [UR4] ;  /* 0x00000004ff057984 */ /* 0x000ee80008000800 */
[----:B---3--:R-:W-:Y:S01]  /*0970*/  REDG.E.ADD.STRONG.GPU desc[UR6][R2.64], R5 ;  /* 0x000000050200798e */ /* 0x008fe2000c12e106 */
[----:B------:R-:W-:Y:S05]  /*0980*/  EXIT ;  /* 0x000000000000794d */ /* 0x000fea0003800000 */
.L_x_7:
[----:B------:R-:W-:-:S00]  /*0990*/  BRA `(.L_x_7) ;  /* 0xfffffffc00fc7947 */ /* 0x000fc0000383ffff */
[----:B------:R-:W-:-:S00]  /*09a0*/  NOP ;  /* 0x0000000000007918 */ /* 0x000fc00000000000 */
        /* <DEDUP_REMOVED lines=13> */
.L_x_17:


//--------------------- .text._Z12setup_kernelP17curandStateXORWOW --------------------------
	.section	.text._Z12setup_kernelP17curandStateXORWOW,"ax",@progbits
	.align	128
        .global         _Z12setup_kernelP17curandStateXORWOW
        .type           _Z12setup_kernelP17curandStateXORWOW,@function
        .size           _Z12setup_kernelP17curandStateXORWOW,(.L_x_18 - _Z12setup_kernelP17curandStateXORWOW)
        .other          _Z12setup_kernelP17curandStateXORWOW,@"STO_CUDA_ENTRY STV_DEFAULT"
_Z12setup_kernelP17curandStateXORWOW:
.text._Z12setup_kernelP17curandStateXORWOW:
[----:B------:R-:W-:Y:S01]  /*0000*/  LDC R1, c[0x0][0x37c] ;  /* 0x0000df00ff017b82 */ /* 0x000fe20000000800 */
[----:B------:R-:W0:Y:S07]  /*0010*/  S2R R13, SR_TID.X ;  /* 0x00000000000d7919 */ /* 0x000e2e0000002100 */
[----:B------:R-:W1:Y:S01]  /*0020*/  LDC.64 R6, c[0x0][0x380] ;  /* 0x0000e000ff067b82 */ /* 0x000e620000000a00 */
[----:B------:R-:W0:Y:S01]  /*0030*/  LDCU UR6, c[0x0][0x360] ;  /* 0x00006c00ff0677ac */ /* 0x000e220008000800 */
[----:B------:R-:W-:Y:S01]  /*0040*/  IMAD.MOV.U32 R2, RZ, RZ, 0x3198c20f ;  /* 0x3198c20fff027424 */ /* 0x000fe200078e00ff */
[----:B------:R-:W0:Y:S01]  /*0050*/  S2R R0, SR_CTAID.X ;  /* 0x0000000000007919 */ /* 0x000e220000002500 */
[----:B------:R-:W-:Y:S01]  /*0060*/  IMAD.MOV.U32 R3, RZ, RZ, 0x5efdb30c ;  /* 0x5efdb30cff037424 */ /* 0x000fe200078e00ff */
[----:B------:R-:W2:Y:S01]  /*0070*/  LDCU.64 UR4, c[0x0][0x358] ;  /* 0x00006b00ff0477ac */ /* 0x000ea20008000a00 */
[----:B------:R-:W-:Y:S01]  /*0080*/  IMAD.MOV.U32 R4, RZ, RZ, 0x423bb012 ;  /* 0x423bb012ff047424 */ /* 0x000fe200078e00ff */
[----:B------:R-:W-:Y:S01]  /*0090*/  BSSY.RECONVERGENT B0, `(.L_x_8) ;  /* 0x00000db000007945 */ /* 0x000fe20003800200 */
[----:B------:R-:W-:-:S02]  /*00a0*/  IMAD.MOV.U32 R5, RZ, RZ, -0x75bd8fc ;  /* 0xf8a42704ff057424 */ /* 0x000fc400078e00ff */
[----:B------:R-:W-:Y:S02]  /*00b0*/  IMAD.MOV.U32 R8, RZ, RZ, -0x23270784 ;  /* 0xdcd8f87cff087424 */ /* 0x000fe400078e00ff */
[----:B------:R-:W-:Y:S02]  /*00c0*/  IMAD.MOV.U32 R9, RZ, RZ, 0x57fa2510 ;  /* 0x57fa2510ff097424 */ /* 0x000fe400078e00ff */
[----:B0-----:R-:W-:-:S04]  /*00d0*/  IMAD R13, R0, UR6, R13 ;  /* 0x00000006000d7c24 */ /* 0x001fc8000f8e020d */
[C---:B-1----:R-:W-:Y:S01]  /*00e0*/  IMAD.WIDE R6, R13.reuse, 0x30, R6 ;  /* 0x000000300d067825 */ /* 0x042fe200078e0206 */
[----:B------:R-:W-:-:S04]  /*00f0*/  ISETP.NE.AND P0, PT, R13, RZ, PT ;  /* 0x000000ff0d00720c */ /* 0x000fc80003f05270 */
[----:B--2---:R0:W-:Y:S04]  /*0100*/  STG.E.64 desc[UR4][R6.64], R2 ;  /* 0x0000000206007986 */ /* 0x0041e8000c101b04 */
[----:B------:R0:W-:Y:S04]  /*0110*/  STG.E.64 desc[UR4][R6.64+0x8], R4 ;  /* 0x0000080406007986 */ /* 0x0001e8000c101b04 */
[----:B------:R0:W-:Y:S01]  /*0120*/  STG.E.64 desc[UR4][R6.64+0x10], R8 ;  /* 0x0000100806007986 */ /* 0x0001e2000c101b04 */
[----:B------:R-:W-:Y:S05]  /*0130*/  @!P0 BRA `(.L_x_9) ;  /* 0x0000000c00408947 */ /* 0x000fea0003800000 */
[----:B------:R-:W-:Y:S01]  /*0140*/  SHF.R.S32.HI R0, RZ, 0x1f, R13 ;  /* 0x0000001fff007819 */ /* 0x000fe2000001140d */
[----:B------:R-:W-:-:S07]  /*0150*/  IMAD.MOV.U32 R12, RZ, RZ, RZ ;  /* 0x000000ffff0c7224 */ /* 0x000fce00078e00ff */
.L_x_15:
[----:B0-----:R-:W-:Y:S01]  /*0160*/  LOP3.LUT R2, R13, 0x3, RZ, 0xc0, !PT ;  /* 0x000000030d027812 */ /* 0x001fe200078ec0ff */
[----:B------:R-:W-:Y:S03]  /*0170*/  BSSY.RECONVERGENT B1, `(.L_x_10) ;  /* 0x00000c6000017945 */ /* 0x000fe60003800200 */
[----:B------:R-:W-:-:S04]  /*0180*/  ISETP.NE.U32.AND P0, PT, R2, RZ, PT ;  /* 0x000000ff0200720c */ /* 0x000fc80003f05070 */
[----:B------:R-:W-:-:S13]  /*0190*/  ISETP.NE.AND.EX P0, PT, RZ, RZ, PT, P0 ;  /* 0x000000ffff00720c */ /* 0x000fda0003f05300 */
[----:B------:R-:W-:Y:S05]  /*01a0*/  @!P0 BRA `(.L_x_11) ;  /* 0x0000000c00088947 */ /* 0x000fea0003800000 */
[----:B------:R-:W0:Y:S01]  /*01b0*/  LDC.64 R8, c[0x4][RZ] ;  /* 0x01000000ff087b82 */ /* 0x000e220000000a00 */
[----:B------:R-:W-:Y:S02]  /*01c0*/  IMAD.MOV.U32 R14, RZ, RZ, RZ ;  /* 0x000000ffff0e7224 */ /* 0x000fe400078e00ff */
[----:B0-----:R-:W-:-:S07]  /*01d0*/  IMAD.WIDE.U32 R8, R12, 0xc80, R8 ;  /* 0x00000c800c087825 */ /* 0x001fce00078e0008 */
.L_x_14:
[----:B0-----:R-:W-:Y:S01]  /*01e0*/  IMAD.MOV.U32 R15, RZ, RZ, RZ ;  /* 0x000000ffff0f7224 */ /* 0x001fe200078e00ff */
[----:B------:R-:W-:Y:S01]  /*01f0*/  CS2R R2, SRZ ;  /* 0x0000000000027805 */ /* 0x000fe2000001ff00 */
[----:B------:R-:W-:Y:S01]  /*0200*/  IMAD.MOV.U32 R17, RZ, RZ, RZ ;  /* 0x000000ffff117224 */ /* 0x000fe200078e00ff */
[----:B------:R-:W-:-:S07]  /*0210*/  CS2R R4, SRZ ;  /* 0x0000000000047805 */ /* 0x000fce000001ff00 */
.L_x_13:
[----:B------:R-:W-:-:S05]  /*0220*/  IMAD.WIDE.U32 R10, R17, 0x4, R6 ;  /* 0x00000004110a7825 */ /* 0x000fca00078e0006 */
[----:B------:R0:W5:Y:S01]  /*0230*/  LDG.E R16, desc[UR4][R10.64+0x4] ;  /* 0x000004040a107981 */ /* 0x000162000c1e1900 */
[----:B------:R-:W-:-:S07]  /*0240*/  IMAD.MOV.U32 R19, RZ, RZ, RZ ;  /* 0x000000ffff137224 */ /* 0x000fce00078e00ff */
.L_x_12:
[----:B-----5:R-:W-:Y:S01]  /*0250*/  SHF.R.U32.HI R24, RZ, R19, R16 ;  /* 0x00000013ff187219 */ /* 0x020fe20000011610 */
[----:B0-----:R-:W-:-:S03]  /*0260*/  IMAD.SHL.U32 R10, R17, 0x20, RZ ;  /* 0x00000020110a7824 */ /* 0x001fc600078e00ff */
[----:B------:R-:W-:Y:S01]  /*0270*/  LOP3.LUT R11, R24, 0x1, RZ, 0xc0, !PT ;  /* 0x00000001180b7812 */ /* 0x000fe200078ec0ff */
[----:B------:R-:W-:-:S03]  /*0280*/  IMAD.IADD R10, R10, 0x1, R19 ;  /* 0x000000010a0a7824 */ /* 0x000fc600078e0213 */
[----:B------:R-:W-:Y:S01]  /*0290*/  ISETP.NE.U32.AND P0, PT, R11, 0x1, PT ;  /* 0x000000010b00780c */ /* 0x000fe20003f05070 */
[----:B------:R-:W-:-:S03]  /*02a0*/  IMAD R11, R10, 0x5, RZ ;  /* 0x000000050a0b7824 */ /* 0x000fc600078e02ff */
[----:B------:R-:W-:Y:S01]  /*02b0*/  R2P PR, R24, 0x7e ;  /* 0x0000007e18007804 */ /* 0x000fe20000000000 */
[----:B------:R-:W-:-:S08]  /*02c0*/  IMAD.WIDE.U32 R10, R11, 0x4, R8 ;  /* 0x000000040b0a7825 */ /* 0x000fd000078e0008 */
[----:B------:R-:W2:Y:S04]  /*02d0*/  @!P0 LDG.E R18, desc[UR4][R10.64] ;  /* 0x000000040a128981 */ /* 0x000ea8000c1e1900 */
[----:B------:R-:W3:Y:S04]  /*02e0*/  @!P0 LDG.E R20, desc[UR4][R10.64+0x10] ;  /* 0x000010040a148981 */ /* 0x000ee8000c1e1900 */
[----:B------:R-:W4:Y:S04]  /*02f0*/  @P1 LDG.E R22, desc[UR4][R10.64+0x14] ;  /* 0x000014040a161981 */ /* 0x000f28000c1e1900 */
[----:B------:R-:W4:Y:S04]  /*0300*/  @P2 LDG.E R26, desc[UR4][R10.64+0x28] ;  /* 0x000028040a1a2981 */ /* 0x000f28000c1e1900 */
[----:B------:R-:W4:Y:S04]  /*0310*/  @!P0 LDG.E R21, desc[UR4][R10.64+0x4] ;  /* 0x000004040a158981 */ /* 0x000f28000c1e1900 */
[----:B------:R-:W4:Y:S04]  /*0320*/  @!P0 LDG.E R23, desc[UR4][R10.64+0xc] ;  /* 0x00000c040a178981 */ /* 0x000f28000c1e1900 */
[----:B------:R-:W4:Y:S04]  /*0330*/  @P1 LDG.E R25, desc[UR4][R10.64+0x18] ;  /* 0x000018040a191981 */ /* 0x000f28000c1e1900 */
[----:B------:R-:W4:Y:S04]  /*0340*/  @P3 LDG.E R28, desc[UR4][R10.64+0x3c] ;  /* 0x00003c040a1c3981 */ /* 0x000f28000c1e1900 */
[----:B------:R-:W4:Y:S01]  /*0350*/  @P6 LDG.E R27, desc[UR4][R10.64+0x7c] ;  /* 0x00007c040a1b6981 */ /* 0x000f22000c1e1900 */
[----:B--2---:R-:W-:-:S03]  /*0360*/  @!P0 LOP3.LUT R15, R15, R18, RZ, 0x3c, !PT ;  /* 0x000000120f0f8212 */ /* 0x004fc600078e3cff */
[----:B------:R-:W2:Y:S01]  /*0370*/  @!P0 LDG.E R18, desc[UR4][R10.64+0x8] ;  /* 0x000008040a128981 */ /* 0x000ea2000c1e1900 */
[----:B---3--:R-:W-:-:S03]  /*0380*/  @!P0 LOP3.LUT R3, R3, R20, RZ, 0x3c, !PT ;  /* 0x0000001403038212 */ /* 0x008fc600078e3cff */
[----:B------:R-:W3:Y:S01]  /*0390*/  @P1 LDG.E R20, desc[UR4][R10.64+0x24] ;  /* 0x000024040a141981 */ /* 0x000ee2000c1e1900 */
[----:B----4-:R-:W-:-:S03]  /*03a0*/  @P1 LOP3.LUT R15, R15, R22, RZ, 0x3c, !PT ;  /* 0x000000160f0f1212 */ /* 0x010fc600078e3cff */
[----:B------:R-:W4:Y:S01]  /*03b0*/  @P2 LDG.E R22, desc[UR4][R10.64+0x38] ;  /* 0x000038040a162981 */ /* 0x000f22000c1e1900 */
[----:B------:R-:W-:-:S03]  /*03c0*/  @P2 LOP3.LUT R15, R15, R26, RZ, 0x3c, !PT ;  /* 0x0000001a0f0f2212 */ /* 0x000fc600078e3cff */
[----:B------:R-:W4:Y:S01]  /*03d0*/  @P4 LDG.E R26, desc[UR4][R10.64+0x50] ;  /* 0x000050040a1a4981 */ /* 0x000f22000c1e1900 */
[----:B------:R-:W-:-:S03]  /*03e0*/  @!P0 LOP3.LUT R4, R4, R21, RZ, 0x3c, !PT ;  /* 0x0000001504048212 */ /* 0x000fc600078e3cff */
[----:B------:R-:W4:Y:S01]  /*03f0*/  @P1 LDG.E R21, desc[UR4][R10.64+0x20] ;  /* 0x000020040a151981 */ /* 0x000f22000c1e1900 */
[----:B------:R-:W-:-:S03]  /*0400*/  @!P0 LOP3.LUT R2, R2, R23, RZ, 0x3c, !PT ;  /* 0x0000001702028212 */ /* 0x000fc600078e3cff */
[----:B------:R-:W4:Y:S01]  /*0410*/  @P2 LDG.E R23, desc[UR4][R10.64+0x2c] ;  /* 0x00002c040a172981 */ /* 0x000f22000c1e1900 */
[----:B------:R-:W-:-:S03]  /*0420*/  @P1 LOP3.LUT R4, R4, R25, RZ, 0x3c, !PT ;  /* 0x0000001904041212 */ /* 0x000fc600078e3cff */
[----:B------:R-:W4:Y:S01]  /*0430*/  @P2 LDG.E R25, desc[UR4][R10.64+0x34] ;  /* 0x000034040a192981 */ /* 0x000f22000c1e1900 */
[----:B--2---:R-:W-:-:S03]  /*0440*/  @!P0 LOP3.LUT R5, R5, R18, RZ, 0x3c, !PT ;  /* 0x0000001205058212 */ /* 0x004fc600078e3cff */
[----:B------:R-:W2:Y:S01]  /*0450*/  @P1 LDG.E R18, desc[UR4][R10.64+0x1c] ;  /* 0x00001c040a121981 */ /* 0x000ea2000c1e1900 */
[----:B---3--:R-:W-:-:S03]  /*0460*/  @P1 LOP3.LUT R3, R3, R20, RZ, 0x3c, !PT ;  /* 0x0000001403031212 */ /* 0x008fc600078e3cff */
[----:B------:R-:W3:Y:S01]  /*0470*/  @P2 LDG.E R20, desc[UR4][R10.64+0x30] ;  /* 0x000030040a142981 */ /* 0x000ee2000c1e1900 */
[----:B----4-:R-:W-:-:S03]  /*0480*/  @P2 LOP3.LUT R3, R3, R22, RZ, 0x3c, !PT ;  /* 0x0000001603032212 */ /* 0x010fc600078e3cff */
[----:B------:R-:W4:Y:S01]  /*0490*/  @P3 LDG.E R22, desc[UR4][R10.64+0x4c] ;  /* 0x00004c040a163981 */ /* 0x000f22000c1e1900 */
[----:B------:R-:W-:-:S04]  /*04a0*/  @P3 LOP3.LUT R15, R15, R28, RZ, 0x3c, !PT ;  /* 0x0000001c0f0f3212 */ /* 0x000fc800078e3cff */
[----:B------:R-:W-:Y:S02]  /*04b0*/  @P4 LOP3.LUT R15, R15, R26, RZ, 0x3c, !PT ;  /* 0x0000001a0f0f4212 */ /* 0x000fe400078e3cff */
[----:B------:R-:W-:Y:S01]  /*04c0*/  @P1 LOP3.LUT R2, R2, R21, RZ, 0x3c, !PT ;  /* 0x0000001502021212 */ /* 0x000fe200078e3cff */
[----:B------:R-:W4:Y:S04]  /*04d0*/  @P5 LDG.E R26, desc[UR4][R10.64+0x64] ;  /* 0x000064040a1a5981 */ /* 0x000f28000c1e1900 */
[----:B------:R-:W4:Y:S01]  /*04e0*/  @P3 LDG.E R21, desc[UR4][R10.64+0x40] ;  /* 0x000040040a153981 */ /* 0x000f22000c1e1900 */
[----:B------:R-:W-:Y:S02]  /*04f0*/  @P2 LOP3.LUT R4, R4, R23, RZ, 0x3c, !PT ;  /* 0x0000001704042212 */ /* 0x000fe400078e3cff */
[----:B------:R-:W-:Y:S01]  /*0500*/  @P2 LOP3.LUT R2, R2, R25, RZ, 0x3c, !PT ;  /* 0x0000001902022212 */ /* 0x000fe200078e3cff */
[----:B------:R-:W4:Y:S04]  /*0510*/  @P3 LDG.E R23, desc[UR4][R10.64+0x48] ;  /* 0x000048040a173981 */ /* 0x000f28000c1e1900 */
[----:B------:R-:W4:Y:S01]  /*0520*/  @P4 LDG.E R25, desc[UR4][R10.64+0x54] ;  /* 0x000054040a194981 */ /* 0x000f22000c1e1900 */
[----:B--2---:R-:W-:-:S03]  /*0530*/  @P1 LOP3.LUT R5, R5, R18, RZ, 0x3c, !PT ;  /* 0x0000001205051212 */ /* 0x004fc600078e3cff */
[----:B------:R-:W2:Y:S01]  /*0540*/  @P3 LDG.E R18, desc[UR4][R10.64+0x44] ;  /* 0x000044040a123981 */ /* 0x000ea2000c1e1900 */
[----:B---3--:R-:W-:-:S03]  /*0550*/  @P2 LOP3.LUT R5, R5, R20, RZ, 0x3c, !PT ;  /* 0x0000001405052212 */ /* 0x008fc600078e3cff */
[----:B------:R-:W3:Y:S01]  /*0560*/  @P4 LDG.E R20, desc[UR4][R10.64+0x58] ;  /* 0x000058040a144981 */ /* 0x000ee2000c1e1900 */
[----:B----4-:R-:W-:-:S03]  /*0570*/  @P3 LOP3.LUT R3, R3, R22, RZ, 0x3c, !PT ;  /* 0x0000001603033212 */ /* 0x010fc600078e3cff */
[----:B------:R-:W4:Y:S01]  /*0580*/  @P4 LDG.E R22, desc[UR4][R10.64+0x60] ;  /* 0x000060040a164981 */ /* 0x000f22000c1e1900 */
[----:B------:R-:W-:Y:S02]  /*0590*/  LOP3.LUT P0, RZ, R24, 0x80, RZ, 0xc0, !PT ;  /* 0x0000008018ff7812 */ /* 0x000fe4000780c0ff */
[----:B------:R-:W-:Y:S02]  /*05a0*/  @P5 LOP3.LUT R15, R15, R26, RZ, 0x3c, !PT ;  /* 0x0000001a0f0f5212 */ /* 0x000fe400078e3cff */
[----:B------:R-:W4:Y:S01]  /*05b0*/  @P6 LDG.E R26, desc[UR4][R10.64+0x78] ;  /* 0x000078040a1a6981 */ /* 0x000f22000c1e1900 */
[----:B------:R-:W-:-:S03]  /*05c0*/  @P3 LOP3.LUT R4, R4, R21, RZ, 0x3c, !PT ;  /* 0x0000001504043212 */ /* 0x000fc600078e3cff */
[----:B------:R-:W4:Y:S01]  /*05d0*/  @P4 LDG.E R21, desc[UR4][R10.64+0x5c] ;  /* 0x00005c040a154981 */ /* 0x000f22000c1e1900 */
[----:B------:R-:W-:-:S03]  /*05e0*/  @P3 LOP3.LUT R2, R2, R23, RZ, 0x3c, !PT ;  /* 0x0000001702023212 */ /* 0x000fc600078e3cff */
[----:B------:R-:W4:Y:S01]  /*05f0*/  @P5 LDG.E R23, desc[UR4][R10.64+0x68] ;  /* 0x000068040a175981 */ /* 0x000f22000c1e1900 */
[----:B------:R-:W-:-:S03]  /*0600*/  @P4 LOP3.LUT R4, R4, R25, RZ, 0x3c, !PT ;  /* 0x0000001904044212 */ /* 0x000fc600078e3cff */
[----:B------:R-:W4:Y:S01]  /*0610*/  @P5 LDG.E R25, desc[UR4][R10.64+0x70] ;  /* 0x000070040a195981 */ /* 0x000f22000c1e1900 */
[----:B--2---:R-:W-:-:S03]  /*0620*/  @P3 LOP3.LUT R5, R5, R18, RZ, 0x3c, !PT ;  /* 0x0000001205053212 */ /* 0x004fc600078e3cff */
[----:B------:R-:W2:Y:S01]  /*0630*/  @P5 LDG.E R18, desc[UR4][R10.64+0x6c] ;  /* 0x00006c040a125981 */ /* 0x000ea2000c1e1900 */
[----:B---3--:R-:W-:-:S03]  /*0640*/  @P4 LOP3.LUT R5, R5, R20, RZ, 0x3c, !PT ;  /* 0x0000001405054212 */ /* 0x008fc600078e3cff */
[----:B------:R-:W3:Y:S01]  /*0650*/  @P5 LDG.E R20, desc[UR4][R10.64+0x74] ;  /* 0x000074040a145981 */ /* 0x000ee2000c1e1900 */
[----:B----4-:R-:W-:-:S03]  /*0660*/  @P4 LOP3.LUT R3, R3, R22, RZ, 0x3c, !PT ;  /* 0x0000001603034212 */ /* 0x010fc600078e3cff */
[----:B------:R-:W4:Y:S01]  /*0670*/  @P0 LDG.E R22, desc[UR4][R10.64+0x8c] ;  /* 0x00008c040a160981 */ /* 0x000f22000c1e1900 */
[----:B------:R-:W-:-:S03]  /*0680*/  @P6 LOP3.LUT R15, R15, R26, RZ, 0x3c, !PT ;  /* 0x0000001a0f0f6212 */ /* 0x000fc600078e3cff */
        /* <DEDUP_REMOVED lines=13> */
[----:B------:R-:W-:Y:S02]  /*0760*/  @P6 LOP3.LUT R4, R4, R27, RZ, 0x3c, !PT ;  /* 0x0000001b04046212 */ /* 0x000fe400078e3cff */
[----:B------:R-:W-:Y:S02]  /*0770*/  @P6 LOP3.LUT R2, R2, R21, RZ, 0x3c, !PT ;  /* 0x0000001502026212 */ /* 0x000fe400078e3cff */
[----:B------:R-:W-:Y:S02]  /*0780*/  @P0 LOP3.LUT R4, R4, R23, RZ, 0x3c, !PT ;  /* 0x0000001704040212 */ /* 0x000fe400078e3cff */
[----:B------:R-:W-:Y:S02]  /*0790*/  @P0 LOP3.LUT R2, R2, R25, RZ, 0x3c, !PT ;  /* 0x0000001902020212 */ /* 0x000fe400078e3cff */
[----:B--2---:R-:W-:Y:S02]  /*07a0*/  @P6 LOP3.LUT R5, R5, R18, RZ, 0x3c, !PT ;  /* 0x0000001205056212 */ /* 0x004fe400078e3cff */
[----:B---3--:R-:W-:-:S02]  /*07b0*/  @P6 LOP3.LUT R3, R3, R20, RZ, 0x3c, !PT ;  /* 0x0000001403036212 */ /* 0x008fc400078e3cff */
[----:B----4-:R-:W-:Y:S02]  /*07c0*/  @P0 LOP3.LUT R5, R5, R22, RZ, 0x3c, !PT ;  /* 0x0000001605050212 */ /* 0x010fe400078e3cff */
[----:B------:R-:W-:Y:S02]  /*07d0*/  @P0 LOP3.LUT R3, R3, R26, RZ, 0x3c, !PT ;  /* 0x0000001a03030212 */ /* 0x000fe400078e3cff */
[----:B------:R-:W-:-:S13]  /*07e0*/  R2P PR, R24.B1, 0x7f ;  /* 0x0000007f18007804 */ /* 0x000fda0000001000 */
[----:B------:R-:W2:Y:S04]  /*07f0*/  @P0 LDG.E R18, desc[UR4][R10.64+0xa0] ;  /* 0x0000a0040a120981 */ /* 0x000ea8000c1e1900 */
[----:B------:R-:W3:Y:S04]  /*0800*/  @P1 LDG.E R22, desc[UR4][R10.64+0xb4] ;  /* 0x0000b4040a161981 */ /* 0x000ee8000c1e1900 */
[----:B------:R-:W4:Y:S04]  /*0810*/  @P2 LDG.E R26, desc[UR4][R10.64+0xc8] ;  /* 0x0000c8040a1a2981 */ /* 0x000f28000c1e1900 */
[----:B------:R-:W4:Y:S04]  /*0820*/  @P3 LDG.E R28, desc[UR4][R10.64+0xdc] ;  /* 0x0000dc040a1c3981 */ /* 0x000f28000c1e1900 */
[----:B------:R-:W4:Y:S04]  /*0830*/  @P0 LDG.E R23, desc[UR4][R10.64+0xa4] ;  /* 0x0000a4040a170981 */ /* 0x000f28000c1e1900 */
[----:B------:R-:W4:Y:S04]  /*0840*/  @P0 LDG.E R20, desc[UR4][R10.64+0xa8] ;  /* 0x0000a8040a140981 */ /* 0x000f28000c1e1900 */
[----:B------:R-:W4:Y:S04]  /*0850*/  @P4 LDG.E R25, desc[UR4][R10.64+0xf0] ;  /* 0x0000f0040a194981 */ /* 0x000f28000c1e1900 */
        /* <DEDUP_REMOVED lines=21> */
[----:B------:R-:W-:Y:S02]  /*09b0*/  LOP3.LUT P0, RZ, R24, 0x8000, RZ, 0xc0, !PT ;  /* 0x0000800018ff7812 */ /* 0x000fe4000780c0ff */
[----:B----4-:R-:W-:Y:S01]  /*09c0*/  @P5 LOP3.LUT R15, R15, R26, RZ, 0x3c, !PT ;  /* 0x0000001a0f0f5212 */ /* 0x010fe200078e3cff */
[----:B------:R-:W4:Y:S04]  /*09d0*/  @P3 LDG.E R24, desc[UR4][R10.64+0xe4] ;  /* 0x0000e4040a183981 */ /* 0x000f28000c1e1900 */
[----:B------:R-:W2:Y:S01]  /*09e0*/  @P6 LDG.E R26, desc[UR4][R10.64+0x118] ;  /* 0x000118040a1a6981 */ /* 0x000ea2000c1e1900 */
        /* <DEDUP_REMOVED lines=8> */
[----:B---3--:R-:W-:-:S03]  /*0a70*/  @P2 LOP3.LUT R3, R3, R22, RZ, 0x3c, !PT ;  /* 0x0000001603032212 */ /* 0x008fc600078e3cff */
[----:B------:R-:W3:Y:S01]  /*0a80*/  @P4 LDG.E R22, desc[UR4][R10.64+0x100] ;  /* 0x000100040a164981 */ /* 0x000ee2000c1e1900 */
[----:B--2---:R-:W-:-:S03]  /*0a90*/  @P6 LOP3.LUT R15, R15, R26, RZ, 0x3c, !PT ;  /* 0x0000001a0f0f6212 */ /* 0x004fc600078e3cff */
[----:B------:R-:W2:Y:S01]  /*0aa0*/  @P0 LDG.E R26, desc[UR4][R10.64+0x12c] ;  /* 0x00012c040a1a0981 */ /* 0x000ea2000c1e1900 */
[----:B----4-:R-:W-:-:S03]  /*0ab0*/  @P2 LOP3.LUT R2, R2, R23, RZ, 0x3c, !PT ;  /* 0x0000001702022212 */ /* 0x010fc600078e3cff */
[----:B------:R-:W4:Y:S01]  /*0ac0*/  @P4 LDG.E R23, desc[UR4][R10.64+0xfc] ;  /* 0x0000fc040a174981 */ /* 0x000f22000c1e1900 */
[----:B------:R-:W-:-:S03]  /*0ad0*/  @P2 LOP3.LUT R5, R5, R20, RZ, 0x3c, !PT ;  /* 0x0000001405052212 */ /* 0x000fc600078e3cff */
[----:B------:R-:W4:Y:S01]  /*0ae0*/  @P4 LDG.E R20, desc[UR4][R10.64+0xf8] ;  /* 0x0000f8040a144981 */ /* 0x000f22000c1e1900 */
[----:B------:R-:W-:Y:S02]  /*0af0*/  @P3 LOP3.LUT R2, R2, R27, RZ, 0x3c, !PT ;  /* 0x0000001b02023212 */ /* 0x000fe400078e3cff */
[----:B------:R-:W-:Y:S01]  /*0b00*/  @P3 LOP3.LUT R4, R4, R25, RZ, 0x3c, !PT ;  /* 0x0000001904043212 */ /* 0x000fe200078e3cff */
[----:B------:R-:W4:Y:S01]  /*0b10*/  @P5 LDG.E R27, desc[UR4][R10.64+0x110] ;  /* 0x000110040a1b5981 */ /* 0x000f22000c1e1900 */
[----:B------:R-:W-:-:S03]  /*0b20*/  @P3 LOP3.LUT R5, R5, R24, RZ, 0x3c, !PT ;  /* 0x0000001805053212 */ /* 0x000fc600078e3cff */
[----:B------:R-:W4:Y:S04]  /*0b30*/  @P5 LDG.E R25, desc[UR4][R10.64+0x108] ;  /* 0x000108040a195981 */ /* 0x000f28000c1e1900 */
        /* <DEDUP_REMOVED lines=19> */
[----:B------:R-:W-:-:S05]  /*0c70*/  VIADD R19, R19, 0x10 ;  /* 0x0000001013137836 */ /* 0x000fca0000000000 */
[----:B------:R-:W-:Y:S02]  /*0c80*/  ISETP.NE.AND P1, PT, R19, 0x20, PT ;  /* 0x000000201300780c */ /* 0x000fe40003f25270 */
[----:B------:R-:W-:Y:S02]  /*0c90*/  @P5 LOP3.LUT R3, R3, R18, RZ, 0x3c, !PT ;  /* 0x0000001203035212 */ /* 0x000fe400078e3cff */
[----:B------:R-:W-:Y:S02]  /*0ca0*/  @P6 LOP3.LUT R4, R4, R21, RZ, 0x3c, !PT ;  /* 0x0000001504046212 */ /* 0x000fe400078e3cff */
[----:B---3--:R-:W-:-:S04]  /*0cb0*/  @P6 LOP3.LUT R3, R3, R22, RZ, 0x3c, !PT ;  /* 0x0000001603036212 */ /* 0x008fc800078e3cff */
[----:B--2---:R-:W-:Y:S02]  /*0cc0*/  @P0 LOP3.LUT R3, R3, R26, RZ, 0x3c, !PT ;  /* 0x0000001a03030212 */ /* 0x004fe400078e3cff */
[----:B----4-:R-:W-:Y:S02]  /*0cd0*/  @P6 LOP3.LUT R2, R2, R23, RZ, 0x3c, !PT ;  /* 0x0000001702026212 */ /* 0x010fe400078e3cff */
[----:B------:R-:W-:Y:S02]  /*0ce0*/  @P6 LOP3.LUT R5, R5, R20, RZ, 0x3c, !PT ;  /* 0x0000001405056212 */ /* 0x000fe400078e3cff */
[----:B------:R-:W-:Y:S02]  /*0cf0*/  @P0 LOP3.LUT R2, R2, R27, RZ, 0x3c, !PT ;  /* 0x0000001b02020212 */ /* 0x000fe400078e3cff */
[----:B------:R-:W-:Y:S02]  /*0d00*/  @P0 LOP3.LUT R4, R4, R25, RZ, 0x3c, !PT ;  /* 0x0000001904040212 */ /* 0x000fe400078e3cff */
[----:B------:R-:W-:Y:S01]  /*0d10*/  @P0 LOP3.LUT R5, R5, R24, RZ, 0x3c, !PT ;  /* 0x0000001805050212 */ /* 0x000fe200078e3cff */
[----:B------:R-:W-:Y:S06]  /*0d20*/  @P1 BRA `(.L_x_12) ;  /* 0xfffffff400481947 */ /* 0x000fec000383ffff */
[----:B------:R-:W-:-:S05]  /*0d30*/  VIADD R17, R17, 0x1 ;  /* 0x0000000111117836 */ /* 0x000fca0000000000 */
[----:B------:R-:W-:-:S13]  /*0d40*/  ISETP.NE.AND P0, PT, R17, 0x5, PT ;  /* 0x000000051100780c */ /* 0x000fda0003f05270 */
[----:B------:R-:W-:Y:S05]  /*0d50*/  @P0 BRA `(.L_x_13) ;  /* 0xfffffff400300947 */ /* 0x000fea000383ffff */
[----:B------:R0:W-:Y:S01]  /*0d60*/  STG.E.64 desc[UR4][R6.64+0x8], R4 ;  /* 0x0000080406007986 */ /* 0x0001e2000c101b04 */
[----:B------:R-:W-:Y:S01]  /*0d70*/  VIADD R14, R14, 0x1 ;  /* 0x000000010e0e7836 */ /* 0x000fe20000000000 */
[----:B------:R-:W-:Y:S02]  /*0d80*/  LOP3.LUT R11, R13, 0x3, RZ, 0xc0, !PT ;  /* 0x000000030d0b7812 */ /* 0x000fe400078ec0ff */
[----:B------:R0:W-:Y:S02]  /*0d90*/  STG.E.64 desc[UR4][R6.64+0x10], R2 ;  /* 0x0000100206007986 */ /* 0x0001e4000c101b04 */
[----:B------:R-:W-:Y:S02]  /*0da0*/  ISETP.GE.U32.AND P0, PT, R14, R11, PT ;  /* 0x0000000b0e00720c */ /* 0x000fe40003f06070 */
[----:B------:R0:W-:Y:S11]  /*0db0*/  STG.E desc[UR4][R6.64+0x4], R15 ;  /* 0x0000040f06007986 */ /* 0x0001f6000c101904 */
[----:B------:R-:W-:Y:S05]  /*0dc0*/  @!P0 BRA `(.L_x_14) ;  /* 0xfffffff400048947 */ /* 0x000fea000383ffff */
.L_x_11:
[----:B------:R-:W-:Y:S05]  /*0dd0*/  BSYNC.RECONVERGENT B1 ;  /* 0x0000000000017941 */ /* 0x000fea0003800200 */
.L_x_10:
[C---:B------:R-:W-:Y:S01]  /*0de0*/  ISETP.GT.U32.AND P0, PT, R13.reuse, 0x3, PT ;  /* 0x000000030d00780c */ /* 0x040fe20003f04070 */
[----:B------:R-:W-:Y:S01]  /*0df0*/  VIADD R12, R12, 0x1 ;  /* 0x000000010c0c7836 */ /* 0x000fe20000000000 */
[--C-:B------:R-:W-:Y:S02]  /*0e00*/  SHF.R.U64 R13, R13, 0x2, R0.reuse ;  /* 0x000000020d0d7819 */ /* 0x100fe40000001200 */
[----:B------:R-:W-:Y:S02]  /*0e10*/  ISETP.GT.U32.AND.EX P0, PT, R0, RZ, PT, P0 ;  /* 0x000000ff0000720c */ /* 0x000fe40003f04100 */
[----:B------:R-:W-:-:S11]  /*0e20*/  SHF.R.U32.HI R0, RZ, 0x2, R0 ;  /* 0x00000002ff007819 */ /* 0x000fd60000011600 */
[----:B------:R-:W-:Y:S05]  /*0e30*/  @P0 BRA `(.L_x_15) ;  /* 0xfffffff000c80947 */ /* 0x000fea000383ffff */
.L_x_9:
[----:B------:R-:W-:Y:S05]  /*0e40*/  BSYNC.RECONVERGENT B0 ;  /* 0x0000000000007941 */ /* 0x000fea0003800200 */
.L_x_8:
[----:B------:R-:W-:Y:S04]  /*0e50*/  STG.E.64 desc[UR4][R6.64+0x18], RZ ;  /* 0x000018ff06007986 */ /* 0x000fe8000c101b04 */
[----:B------:R-:W-:Y:S04]  /*0e60*/  STG.E desc[UR4][R6.64+0x20], RZ ;  /* 0x000020ff06007986 */ /* 0x000fe8000c101904 */
[----:B------:R-:W-:Y:S01]  /*0e70*/  STG.E.64 desc[UR4][R6.64+0x28], RZ ;  /* 0x000028ff06007986 */ /* 0x000fe2000c101b04 */
[----:B------:R-:W-:Y:S05]  /*0e80*/  EXIT ;  /* 0x000000000000794d */ /* 0x000fea0003800000 */
.L_x_16:
        /* <DEDUP_REMOVED lines=15> */
.L_x_18:


//--------------------- .nv.global.init           --------------------------
	.section	.nv.global.init,"aw",@progbits
	.align	4
.nv.global.init:
	.type		mrg32k3aM1SubSeq,@object
	.size		mrg32k3aM1SubSeq,(mrg32k3aM2SubSeq - mrg32k3aM1SubSeq)
mrg32k3aM1SubSeq:
        /*0000*/ 	.byte	0x0b, 0xcc, 0xee, 0x04, 0x73, 0x29, 0x8b, 0x6f, 0xf6, 0x53, 0x03, 0xf6, 0x23, 0xf6, 0xea, 0xda
        /* <DEDUP_REMOVED lines=125> */
	.type		mrg32k3aM2SubSeq,@object
	.size		mrg32k3aM2SubSeq,(mrg32k3aM1 - mrg32k3aM2SubSeq)
mrg32k3aM2SubSeq:
        /* <DEDUP_REMOVED lines=126> */
	.type		mrg32k3aM1,@object
	.size		mrg32k3aM1,(mrg32k3aM1Seq - mrg32k3aM1)
mrg32k3aM1:
        /* <DEDUP_REMOVED lines=144> */
	.type		mrg32k3aM1Seq,@object
	.size		mrg32k3aM1Seq,(mrg32k3aM2 - mrg32k3aM1Seq)
mrg32k3aM1Seq:
        /* <DEDUP_REMOVED lines=144> */
	.type		mrg32k3aM2,@object
	.size		mrg32k3aM2,(mrg32k3aM2Seq - mrg32k3aM2)
mrg32k3aM2:
        /* <DEDUP_REMOVED lines=144> */
	.type		mrg32k3aM2Seq,@object
	.size		mrg32k3aM2Seq,(precalc_xorwow_matrix - mrg32k3aM2Seq)
mrg32k3aM2Seq:
        /* <DEDUP_REMOVED lines=144> */
	.type		precalc_xorwow_matrix,@object
	.size		precalc_xorwow_matrix,(precalc_xorwow_offset_matrix - precalc_xorwow_matrix)
precalc_xorwow_matrix:
        /* <DEDUP_REMOVED lines=6400> */
	.type		precalc_xorwow_offset_matrix,@object
	.size		precalc_xorwow_offset_matrix,(.L_1 - precalc_xorwow_offset_matrix)
precalc_xorwow_offset_matrix:
        /* <DEDUP_REMOVED lines=6400> */
.L_1:


//--------------------- .nv.shared._Z18monte_carlo_kernelP17curandStateXORWOWPii --------------------------
	.section	.nv.shared._Z18monte_carlo_kernelP17curandStateXORWOWPii,"aw",@nobits
	.sectionflags	@""
	.align	4
.nv.shared._Z18monte_carlo_kernelP17curandStateXORWOWPii:
	.zero		2048


//--------------------- .nv.shared.reserved.0     --------------------------
	.section	.nv.shared.reserved.0,"aw",@nobits
	.weak		__nv_reservedSMEM_offset_0_alias
	.size		__nv_reservedSMEM_offset_0_alias, 0, 64
	.other		__nv_reservedSMEM_offset_0_alias,@"STO_CUDA_RESERVED_SHARED STV_DEFAULT"
__nv_reservedSMEM_offset_0_alias:
	.zero		0
	.zero		64


//--------------------- .nv.constant0._Z18monte_carlo_kernelP17curandStateXORWOWPii --------------------------
	.section	.nv.constant0._Z18monte_carlo_kernelP17curandStateXORWOWPii,"a",@progbits
	.sectionflags	@""
	.align	4
.nv.constant0._Z18monte_carlo_kernelP17curandStateXORWOWPii:
	.zero		916


//--------------------- .nv.constant0._Z12setup_kernelP17curandStateXORWOW --------------------------
	.section	.nv.constant0._Z12setup_kernelP17curandStateXORWOW,"a",@progbits
	.sectionflags	@""
	.align	4
.nv.constant0._Z12setup_kernelP17curandStateXORWOW:
	.zero		904


//--------------------- SYMBOLS --------------------------

	.type		.nv.reservedSmem.offset0,@object
	.size		.nv.reservedSmem.offset0,0x4
	.type		.nv.reservedSmem.cap,@object
	.size		.nv.reservedSmem.cap,0x4
